//
// Generated by NVIDIA NVVM Compiler
//
// Compiler Build ID: CL-36424714
// Cuda compilation tools, release 13.0, V13.0.88
// Based on NVVM 20.0.0
//

.version 9.0
.target sm_100
.address_size 64

	// .globl	my_kernel_kernel1
// _ZZ17my_kernel_kernel0E20placeholder_d_shared has been demoted
// _ZZ17my_kernel_kernel0E18placeholder_shared has been demoted

.visible .entry my_kernel_kernel1(
	.param .u64 .ptr .align 1 my_kernel_kernel1_param_0,
	.param .u64 .ptr .align 1 my_kernel_kernel1_param_1,
	.param .u64 .ptr .align 1 my_kernel_kernel1_param_2
)
{
	.reg .b32 	%r<2>;
	.reg .b32 	%f<22>;
	.reg .b64 	%rd<12>;

	ld.param.u64 	%rd1, [my_kernel_kernel1_param_0];
	ld.param.u64 	%rd2, [my_kernel_kernel1_param_1];
	ld.param.u64 	%rd3, [my_kernel_kernel1_param_2];
	cvta.to.global.u64 	%rd4, %rd1;
	cvta.to.global.u64 	%rd5, %rd3;
	cvta.to.global.u64 	%rd6, %rd2;
	mov.u32 	%r1, %ctaid.x;
	mul.wide.u32 	%rd7, %r1, 4;
	add.s64 	%rd8, %rd6, %rd7;
	ld.global.nc.f32 	%f1, [%rd8];
	and.b64  	%rd9, %rd7, 16380;
	add.s64 	%rd10, %rd5, %rd9;
	ld.global.nc.f32 	%f2, [%rd10];
	add.f32 	%f3, %f1, %f2;
	mul.f32 	%f4, %f3, 0f3F3504F4;
	min.f32 	%f5, %f4, 0f40800000;
	max.f32 	%f6, %f5, 0fC0800000;
	mul.f32 	%f7, %f6, %f6;
	fma.rn.f32 	%f8, %f7, 0fAF95DF0A, 0f32EDFFEB;
	fma.rn.f32 	%f9, %f7, %f8, 0fB60CFF51;
	fma.rn.f32 	%f10, %f7, %f9, 0fB86EC2D1;
	fma.rn.f32 	%f11, %f7, %f10, 0fBA40AC62;
	fma.rn.f32 	%f12, %f7, %f11, 0fBB41A1F6;
	fma.rn.f32 	%f13, %f7, %f12, 0fBC83DBD2;
	mul.f32 	%f14, %f6, %f13;
	fma.rn.f32 	%f15, %f7, 0fB77460CB, 0fB95FBD26;
	fma.rn.f32 	%f16, %f7, %f15, 0fBADC924E;
	fma.rn.f32 	%f17, %f7, %f16, 0fBBF19BF7;
	fma.rn.f32 	%f18, %f7, %f17, 0fBC69B6A8;
	div.rn.f32 	%f19, %f14, %f18;
	fma.rn.f32 	%f20, %f19, 0f3F000000, 0f3F000000;
	mul.f32 	%f21, %f3, %f20;
	add.s64 	%rd11, %rd4, %rd7;
	st.global.f32 	[%rd11], %f21;
	ret;

}
	// .globl	my_kernel_kernel0
.visible .entry my_kernel_kernel0(
	.param .u64 .ptr .align 1 my_kernel_kernel0_param_0,
	.param .u64 .ptr .align 1 my_kernel_kernel0_param_1,
	.param .u64 .ptr .align 1 my_kernel_kernel0_param_2
)
{
	.local .align 16 .b8 	__local_depot1[512];
	.reg .b64 	%SP;
	.reg .b64 	%SPL;
	.reg .pred 	%p<8>;
	.reg .b32 	%r<113>;
	.reg .b32 	%f<610>;
	.reg .b64 	%rd<34>;
	// demoted variable
	.shared .align 4 .b8 _ZZ17my_kernel_kernel0E20placeholder_d_shared[32768];
	// demoted variable
	.shared .align 4 .b8 _ZZ17my_kernel_kernel0E18placeholder_shared[4096];
	mov.u64 	%SPL, __local_depot1;
	add.u64 	%rd1, %SPL, 0;
	mov.f32 	%f129, 0f00000000;
	st.local.v4.f32 	[%rd1], {%f129, %f129, %f129, %f129};
	st.local.v4.f32 	[%rd1+128], {%f129, %f129, %f129, %f129};
	st.local.v4.f32 	[%rd1+16], {%f129, %f129, %f129, %f129};
	st.local.v4.f32 	[%rd1+144], {%f129, %f129, %f129, %f129};
	st.local.v4.f32 	[%rd1+32], {%f129, %f129, %f129, %f129};
	st.local.v4.f32 	[%rd1+160], {%f129, %f129, %f129, %f129};
	st.local.v4.f32 	[%rd1+48], {%f129, %f129, %f129, %f129};
	st.local.v4.f32 	[%rd1+176], {%f129, %f129, %f129, %f129};
	st.local.v4.f32 	[%rd1+64], {%f129, %f129, %f129, %f129};
	st.local.v4.f32 	[%rd1+192], {%f129, %f129, %f129, %f129};
	st.local.v4.f32 	[%rd1+80], {%f129, %f129, %f129, %f129};
	st.local.v4.f32 	[%rd1+208], {%f129, %f129, %f129, %f129};
	st.local.v4.f32 	[%rd1+96], {%f129, %f129, %f129, %f129};
	st.local.v4.f32 	[%rd1+224], {%f129, %f129, %f129, %f129};
	st.local.v4.f32 	[%rd1+112], {%f129, %f129, %f129, %f129};
	st.local.v4.f32 	[%rd1+240], {%f129, %f129, %f129, %f129};
	st.local.v4.f32 	[%rd1+256], {%f129, %f129, %f129, %f129};
	st.local.v4.f32 	[%rd1+384], {%f129, %f129, %f129, %f129};
	st.local.v4.f32 	[%rd1+272], {%f129, %f129, %f129, %f129};
	st.local.v4.f32 	[%rd1+400], {%f129, %f129, %f129, %f129};
	st.local.v4.f32 	[%rd1+288], {%f129, %f129, %f129, %f129};
	st.local.v4.f32 	[%rd1+416], {%f129, %f129, %f129, %f129};
	st.local.v4.f32 	[%rd1+304], {%f129, %f129, %f129, %f129};
	st.local.v4.f32 	[%rd1+432], {%f129, %f129, %f129, %f129};
	st.local.v4.f32 	[%rd1+320], {%f129, %f129, %f129, %f129};
	st.local.v4.f32 	[%rd1+448], {%f129, %f129, %f129, %f129};
	st.local.v4.f32 	[%rd1+336], {%f129, %f129, %f129, %f129};
	st.local.v4.f32 	[%rd1+464], {%f129, %f129, %f129, %f129};
	st.local.v4.f32 	[%rd1+352], {%f129, %f129, %f129, %f129};
	st.local.v4.f32 	[%rd1+480], {%f129, %f129, %f129, %f129};
	st.local.v4.f32 	[%rd1+368], {%f129, %f129, %f129, %f129};
	st.local.v4.f32 	[%rd1+496], {%f129, %f129, %f129, %f129};
	mov.b32 	%r109, 0;
	mov.u32 	%r3, %ctaid.x;
	shl.b32 	%r15, %r3, 10;
	mov.u32 	%r4, %tid.x;
	or.b32  	%r16, %r15, %r4;
	and.b32  	%r17, %r16, 2147352607;
$L__BB1_1:
	bar.sync 	0;
	shl.b32 	%r2, %r109, 5;
	add.s32 	%r5, %r17, %r2;
	mov.b32 	%r110, 0;
$L__BB1_2:
	ld.param.u64 	%rd31, [my_kernel_kernel0_param_0];
	shl.b32 	%r18, %r110, 12;
	shl.b32 	%r19, %r4, 6;
	and.b32  	%r20, %r19, 63488;
	add.s32 	%r21, %r18, %r20;
	and.b32  	%r22, %r21, 786432;
	shl.b32 	%r23, %r110, 1;
	shr.u32 	%r24, %r4, 5;
	add.s32 	%r25, %r23, %r24;
	shl.b32 	%r26, %r25, 10;
	and.b32  	%r27, %r26, 130048;
	add.s32 	%r28, %r5, %r22;
	add.s32 	%r29, %r28, %r27;
	cvta.to.global.u64 	%rd6, %rd31;
	mul.wide.u32 	%rd7, %r29, 4;
	add.s64 	%rd8, %rd6, %rd7;
	ld.global.nc.f32 	%f130, [%rd8];
	shl.b32 	%r30, %r110, 6;
	add.s32 	%r31, %r30, %r4;
	shl.b32 	%r32, %r31, 2;
	mov.u32 	%r33, _ZZ17my_kernel_kernel0E20placeholder_d_shared;
	add.s32 	%r34, %r33, %r32;
	st.shared.f32 	[%r34], %f130;
	add.s32 	%r35, %r21, 4096;
	and.b32  	%r36, %r35, 786432;
	add.s32 	%r37, %r26, 2048;
	and.b32  	%r38, %r37, 130048;
	add.s32 	%r39, %r5, %r36;
	add.s32 	%r40, %r39, %r38;
	mul.wide.u32 	%rd9, %r40, 4;
	add.s64 	%rd10, %rd6, %rd9;
	ld.global.nc.f32 	%f131, [%rd10];
	st.shared.f32 	[%r34+256], %f131;
	add.s32 	%r41, %r21, 8192;
	and.b32  	%r42, %r41, 786432;
	add.s32 	%r43, %r26, 4096;
	and.b32  	%r44, %r43, 130048;
	add.s32 	%r45, %r5, %r42;
	add.s32 	%r46, %r45, %r44;
	mul.wide.u32 	%rd11, %r46, 4;
	add.s64 	%rd12, %rd6, %rd11;
	ld.global.nc.f32 	%f132, [%rd12];
	st.shared.f32 	[%r34+512], %f132;
	add.s32 	%r47, %r21, 12288;
	and.b32  	%r48, %r47, 786432;
	add.s32 	%r49, %r26, 6144;
	and.b32  	%r50, %r49, 130048;
	add.s32 	%r51, %r5, %r48;
	add.s32 	%r52, %r51, %r50;
	mul.wide.u32 	%rd13, %r52, 4;
	add.s64 	%rd14, %rd6, %rd13;
	ld.global.nc.f32 	%f133, [%rd14];
	st.shared.f32 	[%r34+768], %f133;
	add.s32 	%r53, %r21, 16384;
	and.b32  	%r54, %r53, 786432;
	add.s32 	%r55, %r26, 8192;
	and.b32  	%r56, %r55, 130048;
	add.s32 	%r57, %r5, %r54;
	add.s32 	%r58, %r57, %r56;
	mul.wide.u32 	%rd15, %r58, 4;
	add.s64 	%rd16, %rd6, %rd15;
	ld.global.nc.f32 	%f134, [%rd16];
	st.shared.f32 	[%r34+1024], %f134;
	add.s32 	%r59, %r21, 20480;
	and.b32  	%r60, %r59, 786432;
	add.s32 	%r61, %r26, 10240;
	and.b32  	%r62, %r61, 130048;
	add.s32 	%r63, %r5, %r60;
	add.s32 	%r64, %r63, %r62;
	mul.wide.u32 	%rd17, %r64, 4;
	add.s64 	%rd18, %rd6, %rd17;
	ld.global.nc.f32 	%f135, [%rd18];
	st.shared.f32 	[%r34+1280], %f135;
	add.s32 	%r65, %r21, 24576;
	and.b32  	%r66, %r65, 786432;
	add.s32 	%r67, %r26, 12288;
	and.b32  	%r68, %r67, 130048;
	add.s32 	%r69, %r5, %r66;
	add.s32 	%r70, %r69, %r68;
	mul.wide.u32 	%rd19, %r70, 4;
	add.s64 	%rd20, %rd6, %rd19;
	ld.global.nc.f32 	%f136, [%rd20];
	st.shared.f32 	[%r34+1536], %f136;
	add.s32 	%r71, %r21, 28672;
	and.b32  	%r72, %r71, 786432;
	add.s32 	%r73, %r26, 14336;
	and.b32  	%r74, %r73, 130048;
	add.s32 	%r75, %r5, %r72;
	add.s32 	%r76, %r75, %r74;
	mul.wide.u32 	%rd21, %r76, 4;
	add.s64 	%rd22, %rd6, %rd21;
	ld.global.nc.f32 	%f137, [%rd22];
	st.shared.f32 	[%r34+1792], %f137;
	add.s32 	%r110, %r110, 8;
	setp.ne.s32 	%p2, %r110, 128;
	@%p2 bra 	$L__BB1_2;
	ld.param.u64 	%rd32, [my_kernel_kernel0_param_1];
	shl.b32 	%r78, %r4, 5;
	or.b32  	%r79, %r78, %r4;
	shl.b32 	%r80, %r3, 15;
	or.b32  	%r81, %r79, %r80;
	and.b32  	%r82, %r81, 4193311;
	add.s32 	%r83, %r82, %r2;
	cvta.to.global.u64 	%rd23, %rd32;
	mul.wide.u32 	%rd24, %r83, 4;
	add.s64 	%rd25, %rd23, %rd24;
	ld.global.nc.f32 	%f138, [%rd25];
	shl.b32 	%r84, %r4, 2;
	mov.u32 	%r85, _ZZ17my_kernel_kernel0E18placeholder_shared;
	add.s32 	%r86, %r85, %r84;
	st.shared.f32 	[%r86], %f138;
	ld.global.nc.f32 	%f139, [%rd25+8192];
	st.shared.f32 	[%r86+256], %f139;
	ld.global.nc.f32 	%f140, [%rd25+16384];
	st.shared.f32 	[%r86+512], %f140;
	ld.global.nc.f32 	%f141, [%rd25+24576];
	st.shared.f32 	[%r86+768], %f141;
	ld.global.nc.f32 	%f142, [%rd25+32768];
	st.shared.f32 	[%r86+1024], %f142;
	ld.global.nc.f32 	%f143, [%rd25+40960];
	st.shared.f32 	[%r86+1280], %f143;
	ld.global.nc.f32 	%f144, [%rd25+49152];
	st.shared.f32 	[%r86+1536], %f144;
	ld.global.nc.f32 	%f145, [%rd25+57344];
	st.shared.f32 	[%r86+1792], %f145;
	ld.global.nc.f32 	%f146, [%rd25+65536];
	st.shared.f32 	[%r86+2048], %f146;
	ld.global.nc.f32 	%f147, [%rd25+73728];
	st.shared.f32 	[%r86+2304], %f147;
	ld.global.nc.f32 	%f148, [%rd25+81920];
	st.shared.f32 	[%r86+2560], %f148;
	ld.global.nc.f32 	%f149, [%rd25+90112];
	st.shared.f32 	[%r86+2816], %f149;
	ld.global.nc.f32 	%f150, [%rd25+98304];
	st.shared.f32 	[%r86+3072], %f150;
	ld.global.nc.f32 	%f151, [%rd25+106496];
	st.shared.f32 	[%r86+3328], %f151;
	ld.global.nc.f32 	%f152, [%rd25+114688];
	st.shared.f32 	[%r86+3584], %f152;
	ld.global.nc.f32 	%f153, [%rd25+122880];
	st.shared.f32 	[%r86+3840], %f153;
	bar.sync 	0;
	mov.b32 	%r111, 0;
$L__BB1_4:
	shl.b32 	%r88, %r111, 4;
	mov.u32 	%r89, _ZZ17my_kernel_kernel0E18placeholder_shared;
	add.s32 	%r90, %r89, %r88;
	ld.shared.f32 	%f1, [%r90];
	ld.shared.f32 	%f2, [%r90+128];
	ld.shared.f32 	%f3, [%r90+4];
	ld.shared.f32 	%f4, [%r90+132];
	ld.shared.f32 	%f5, [%r90+8];
	ld.shared.f32 	%f6, [%r90+136];
	ld.shared.f32 	%f7, [%r90+12];
	ld.shared.f32 	%f8, [%r90+140];
	ld.shared.f32 	%f9, [%r90+256];
	ld.shared.f32 	%f10, [%r90+384];
	ld.shared.f32 	%f11, [%r90+260];
	ld.shared.f32 	%f12, [%r90+388];
	ld.shared.f32 	%f13, [%r90+264];
	ld.shared.f32 	%f14, [%r90+392];
	ld.shared.f32 	%f15, [%r90+268];
	ld.shared.f32 	%f16, [%r90+396];
	ld.shared.f32 	%f17, [%r90+512];
	ld.shared.f32 	%f18, [%r90+640];
	ld.shared.f32 	%f19, [%r90+516];
	ld.shared.f32 	%f20, [%r90+644];
	ld.shared.f32 	%f21, [%r90+520];
	ld.shared.f32 	%f22, [%r90+648];
	ld.shared.f32 	%f23, [%r90+524];
	ld.shared.f32 	%f24, [%r90+652];
	ld.shared.f32 	%f25, [%r90+768];
	ld.shared.f32 	%f26, [%r90+896];
	ld.shared.f32 	%f27, [%r90+772];
	ld.shared.f32 	%f28, [%r90+900];
	ld.shared.f32 	%f29, [%r90+776];
	ld.shared.f32 	%f30, [%r90+904];
	ld.shared.f32 	%f31, [%r90+780];
	ld.shared.f32 	%f32, [%r90+908];
	ld.shared.f32 	%f33, [%r90+1024];
	ld.shared.f32 	%f34, [%r90+1152];
	ld.shared.f32 	%f35, [%r90+1028];
	ld.shared.f32 	%f36, [%r90+1156];
	ld.shared.f32 	%f37, [%r90+1032];
	ld.shared.f32 	%f38, [%r90+1160];
	ld.shared.f32 	%f39, [%r90+1036];
	ld.shared.f32 	%f40, [%r90+1164];
	ld.shared.f32 	%f41, [%r90+1280];
	ld.shared.f32 	%f42, [%r90+1408];
	ld.shared.f32 	%f43, [%r90+1284];
	ld.shared.f32 	%f44, [%r90+1412];
	ld.shared.f32 	%f45, [%r90+1288];
	ld.shared.f32 	%f46, [%r90+1416];
	ld.shared.f32 	%f47, [%r90+1292];
	ld.shared.f32 	%f48, [%r90+1420];
	ld.shared.f32 	%f49, [%r90+1536];
	ld.shared.f32 	%f50, [%r90+1664];
	ld.shared.f32 	%f51, [%r90+1540];
	ld.shared.f32 	%f52, [%r90+1668];
	ld.shared.f32 	%f53, [%r90+1544];
	ld.shared.f32 	%f54, [%r90+1672];
	ld.shared.f32 	%f55, [%r90+1548];
	ld.shared.f32 	%f56, [%r90+1676];
	ld.shared.f32 	%f57, [%r90+1792];
	ld.shared.f32 	%f58, [%r90+1920];
	ld.shared.f32 	%f59, [%r90+1796];
	ld.shared.f32 	%f60, [%r90+1924];
	ld.shared.f32 	%f61, [%r90+1800];
	ld.shared.f32 	%f62, [%r90+1928];
	ld.shared.f32 	%f63, [%r90+1804];
	ld.shared.f32 	%f64, [%r90+1932];
	ld.shared.f32 	%f65, [%r90+2048];
	ld.shared.f32 	%f66, [%r90+2176];
	ld.shared.f32 	%f67, [%r90+2052];
	ld.shared.f32 	%f68, [%r90+2180];
	ld.shared.f32 	%f69, [%r90+2056];
	ld.shared.f32 	%f70, [%r90+2184];
	ld.shared.f32 	%f71, [%r90+2060];
	ld.shared.f32 	%f72, [%r90+2188];
	ld.shared.f32 	%f73, [%r90+2304];
	ld.shared.f32 	%f74, [%r90+2432];
	ld.shared.f32 	%f75, [%r90+2308];
	ld.shared.f32 	%f76, [%r90+2436];
	ld.shared.f32 	%f77, [%r90+2312];
	ld.shared.f32 	%f78, [%r90+2440];
	ld.shared.f32 	%f79, [%r90+2316];
	ld.shared.f32 	%f80, [%r90+2444];
	ld.shared.f32 	%f81, [%r90+2560];
	ld.shared.f32 	%f82, [%r90+2688];
	ld.shared.f32 	%f83, [%r90+2564];
	ld.shared.f32 	%f84, [%r90+2692];
	ld.shared.f32 	%f85, [%r90+2568];
	ld.shared.f32 	%f86, [%r90+2696];
	ld.shared.f32 	%f87, [%r90+2572];
	ld.shared.f32 	%f88, [%r90+2700];
	ld.shared.f32 	%f89, [%r90+2816];
	ld.shared.f32 	%f90, [%r90+2944];
	ld.shared.f32 	%f91, [%r90+2820];
	ld.shared.f32 	%f92, [%r90+2948];
	ld.shared.f32 	%f93, [%r90+2824];
	ld.shared.f32 	%f94, [%r90+2952];
	ld.shared.f32 	%f95, [%r90+2828];
	ld.shared.f32 	%f96, [%r90+2956];
	ld.shared.f32 	%f97, [%r90+3072];
	ld.shared.f32 	%f98, [%r90+3200];
	ld.shared.f32 	%f99, [%r90+3076];
	ld.shared.f32 	%f100, [%r90+3204];
	ld.shared.f32 	%f101, [%r90+3080];
	ld.shared.f32 	%f102, [%r90+3208];
	ld.shared.f32 	%f103, [%r90+3084];
	ld.shared.f32 	%f104, [%r90+3212];
	ld.shared.f32 	%f105, [%r90+3328];
	ld.shared.f32 	%f106, [%r90+3456];
	ld.shared.f32 	%f107, [%r90+3332];
	ld.shared.f32 	%f108, [%r90+3460];
	ld.shared.f32 	%f109, [%r90+3336];
	ld.shared.f32 	%f110, [%r90+3464];
	ld.shared.f32 	%f111, [%r90+3340];
	ld.shared.f32 	%f112, [%r90+3468];
	ld.shared.f32 	%f113, [%r90+3584];
	ld.shared.f32 	%f114, [%r90+3712];
	ld.shared.f32 	%f115, [%r90+3588];
	ld.shared.f32 	%f116, [%r90+3716];
	ld.shared.f32 	%f117, [%r90+3592];
	ld.shared.f32 	%f118, [%r90+3720];
	ld.shared.f32 	%f119, [%r90+3596];
	ld.shared.f32 	%f120, [%r90+3724];
	ld.shared.f32 	%f121, [%r90+3840];
	ld.shared.f32 	%f122, [%r90+3968];
	ld.shared.f32 	%f123, [%r90+3844];
	ld.shared.f32 	%f124, [%r90+3972];
	ld.shared.f32 	%f125, [%r90+3848];
	ld.shared.f32 	%f126, [%r90+3976];
	ld.shared.f32 	%f127, [%r90+3852];
	ld.shared.f32 	%f128, [%r90+3980];
	mov.b32 	%r112, 0;
	mov.pred 	%p7, -1;
$L__BB1_5:
	mov.pred 	%p1, %p7;
	shl.b32 	%r92, %r112, 12;
	shl.b32 	%r93, %r111, 2;
	mov.u32 	%r10, %tid.x;
	shl.b32 	%r94, %r10, 6;
	add.s32 	%r95, %r93, %r94;
	add.s32 	%r96, %r95, %r92;
	shl.b32 	%r97, %r96, 2;
	mov.u32 	%r98, _ZZ17my_kernel_kernel0E20placeholder_d_shared;
	add.s32 	%r99, %r98, %r97;
	ld.shared.f32 	%f154, [%r99+140];
	ld.shared.f32 	%f155, [%r99+12];
	ld.shared.f32 	%f156, [%r99+136];
	ld.shared.f32 	%f157, [%r99+8];
	ld.shared.f32 	%f158, [%r99+132];
	ld.shared.f32 	%f159, [%r99+4];
	ld.shared.f32 	%f160, [%r99+128];
	ld.shared.f32 	%f161, [%r99];
	shl.b32 	%r100, %r112, 6;
	mul.wide.u32 	%rd26, %r100, 4;
	add.s64 	%rd27, %rd1, %rd26;
	ld.local.v4.f32 	{%f162, %f163, %f164, %f165}, [%rd27];
	fma.rn.f32 	%f166, %f161, %f1, %f162;
	fma.rn.f32 	%f167, %f161, %f2, %f163;
	ld.local.v4.f32 	{%f168, %f169, %f170, %f171}, [%rd27+128];
	fma.rn.f32 	%f172, %f160, %f1, %f168;
	fma.rn.f32 	%f173, %f160, %f2, %f169;
	fma.rn.f32 	%f174, %f159, %f3, %f166;
	fma.rn.f32 	%f175, %f159, %f4, %f167;
	fma.rn.f32 	%f176, %f158, %f3, %f172;
	fma.rn.f32 	%f177, %f158, %f4, %f173;
	fma.rn.f32 	%f178, %f157, %f5, %f174;
	fma.rn.f32 	%f179, %f157, %f6, %f175;
	fma.rn.f32 	%f180, %f156, %f5, %f176;
	fma.rn.f32 	%f181, %f156, %f6, %f177;
	fma.rn.f32 	%f182, %f155, %f7, %f178;
	fma.rn.f32 	%f183, %f155, %f8, %f179;
	fma.rn.f32 	%f184, %f154, %f7, %f180;
	fma.rn.f32 	%f185, %f154, %f8, %f181;
	fma.rn.f32 	%f186, %f161, %f9, %f164;
	fma.rn.f32 	%f187, %f161, %f10, %f165;
	fma.rn.f32 	%f188, %f160, %f9, %f170;
	fma.rn.f32 	%f189, %f160, %f10, %f171;
	fma.rn.f32 	%f190, %f159, %f11, %f186;
	fma.rn.f32 	%f191, %f159, %f12, %f187;
	fma.rn.f32 	%f192, %f158, %f11, %f188;
	fma.rn.f32 	%f193, %f158, %f12, %f189;
	fma.rn.f32 	%f194, %f157, %f13, %f190;
	fma.rn.f32 	%f195, %f157, %f14, %f191;
	fma.rn.f32 	%f196, %f156, %f13, %f192;
	fma.rn.f32 	%f197, %f156, %f14, %f193;
	fma.rn.f32 	%f198, %f155, %f15, %f194;
	fma.rn.f32 	%f199, %f155, %f16, %f195;
	st.local.v4.f32 	[%rd27], {%f182, %f183, %f198, %f199};
	fma.rn.f32 	%f200, %f154, %f15, %f196;
	fma.rn.f32 	%f201, %f154, %f16, %f197;
	st.local.v4.f32 	[%rd27+128], {%f184, %f185, %f200, %f201};
	ld.local.v4.f32 	{%f202, %f203, %f204, %f205}, [%rd27+16];
	fma.rn.f32 	%f206, %f161, %f17, %f202;
	fma.rn.f32 	%f207, %f161, %f18, %f203;
	ld.local.v4.f32 	{%f208, %f209, %f210, %f211}, [%rd27+144];
	fma.rn.f32 	%f212, %f160, %f17, %f208;
	fma.rn.f32 	%f213, %f160, %f18, %f209;
	fma.rn.f32 	%f214, %f159, %f19, %f206;
	fma.rn.f32 	%f215, %f159, %f20, %f207;
	fma.rn.f32 	%f216, %f158, %f19, %f212;
	fma.rn.f32 	%f217, %f158, %f20, %f213;
	fma.rn.f32 	%f218, %f157, %f21, %f214;
	fma.rn.f32 	%f219, %f157, %f22, %f215;
	fma.rn.f32 	%f220, %f156, %f21, %f216;
	fma.rn.f32 	%f221, %f156, %f22, %f217;
	fma.rn.f32 	%f222, %f155, %f23, %f218;
	fma.rn.f32 	%f223, %f155, %f24, %f219;
	fma.rn.f32 	%f224, %f154, %f23, %f220;
	fma.rn.f32 	%f225, %f154, %f24, %f221;
	fma.rn.f32 	%f226, %f161, %f25, %f204;
	fma.rn.f32 	%f227, %f161, %f26, %f205;
	fma.rn.f32 	%f228, %f160, %f25, %f210;
	fma.rn.f32 	%f229, %f160, %f26, %f211;
	fma.rn.f32 	%f230, %f159, %f27, %f226;
	fma.rn.f32 	%f231, %f159, %f28, %f227;
	fma.rn.f32 	%f232, %f158, %f27, %f228;
	fma.rn.f32 	%f233, %f158, %f28, %f229;
	fma.rn.f32 	%f234, %f157, %f29, %f230;
	fma.rn.f32 	%f235, %f157, %f30, %f231;
	fma.rn.f32 	%f236, %f156, %f29, %f232;
	fma.rn.f32 	%f237, %f156, %f30, %f233;
	fma.rn.f32 	%f238, %f155, %f31, %f234;
	fma.rn.f32 	%f239, %f155, %f32, %f235;
	st.local.v4.f32 	[%rd27+16], {%f222, %f223, %f238, %f239};
	fma.rn.f32 	%f240, %f154, %f31, %f236;
	fma.rn.f32 	%f241, %f154, %f32, %f237;
	st.local.v4.f32 	[%rd27+144], {%f224, %f225, %f240, %f241};
	ld.local.v4.f32 	{%f242, %f243, %f244, %f245}, [%rd27+32];
	fma.rn.f32 	%f246, %f161, %f33, %f242;
	fma.rn.f32 	%f247, %f161, %f34, %f243;
	ld.local.v4.f32 	{%f248, %f249, %f250, %f251}, [%rd27+160];
	fma.rn.f32 	%f252, %f160, %f33, %f248;
	fma.rn.f32 	%f253, %f160, %f34, %f249;
	fma.rn.f32 	%f254, %f159, %f35, %f246;
	fma.rn.f32 	%f255, %f159, %f36, %f247;
	fma.rn.f32 	%f256, %f158, %f35, %f252;
	fma.rn.f32 	%f257, %f158, %f36, %f253;
	fma.rn.f32 	%f258, %f157, %f37, %f254;
	fma.rn.f32 	%f259, %f157, %f38, %f255;
	fma.rn.f32 	%f260, %f156, %f37, %f256;
	fma.rn.f32 	%f261, %f156, %f38, %f257;
	fma.rn.f32 	%f262, %f155, %f39, %f258;
	fma.rn.f32 	%f263, %f155, %f40, %f259;
	fma.rn.f32 	%f264, %f154, %f39, %f260;
	fma.rn.f32 	%f265, %f154, %f40, %f261;
	fma.rn.f32 	%f266, %f161, %f41, %f244;
	fma.rn.f32 	%f267, %f161, %f42, %f245;
	fma.rn.f32 	%f268, %f160, %f41, %f250;
	fma.rn.f32 	%f269, %f160, %f42, %f251;
	fma.rn.f32 	%f270, %f159, %f43, %f266;
	fma.rn.f32 	%f271, %f159, %f44, %f267;
	fma.rn.f32 	%f272, %f158, %f43, %f268;
	fma.rn.f32 	%f273, %f158, %f44, %f269;
	fma.rn.f32 	%f274, %f157, %f45, %f270;
	fma.rn.f32 	%f275, %f157, %f46, %f271;
	fma.rn.f32 	%f276, %f156, %f45, %f272;
	fma.rn.f32 	%f277, %f156, %f46, %f273;
	fma.rn.f32 	%f278, %f155, %f47, %f274;
	fma.rn.f32 	%f279, %f155, %f48, %f275;
	st.local.v4.f32 	[%rd27+32], {%f262, %f263, %f278, %f279};
	fma.rn.f32 	%f280, %f154, %f47, %f276;
	fma.rn.f32 	%f281, %f154, %f48, %f277;
	st.local.v4.f32 	[%rd27+160], {%f264, %f265, %f280, %f281};
	ld.local.v4.f32 	{%f282, %f283, %f284, %f285}, [%rd27+48];
	fma.rn.f32 	%f286, %f161, %f49, %f282;
	fma.rn.f32 	%f287, %f161, %f50, %f283;
	ld.local.v4.f32 	{%f288, %f289, %f290, %f291}, [%rd27+176];
	fma.rn.f32 	%f292, %f160, %f49, %f288;
	fma.rn.f32 	%f293, %f160, %f50, %f289;
	fma.rn.f32 	%f294, %f159, %f51, %f286;
	fma.rn.f32 	%f295, %f159, %f52, %f287;
	fma.rn.f32 	%f296, %f158, %f51, %f292;
	fma.rn.f32 	%f297, %f158, %f52, %f293;
	fma.rn.f32 	%f298, %f157, %f53, %f294;
	fma.rn.f32 	%f299, %f157, %f54, %f295;
	fma.rn.f32 	%f300, %f156, %f53, %f296;
	fma.rn.f32 	%f301, %f156, %f54, %f297;
	fma.rn.f32 	%f302, %f155, %f55, %f298;
	fma.rn.f32 	%f303, %f155, %f56, %f299;
	fma.rn.f32 	%f304, %f154, %f55, %f300;
	fma.rn.f32 	%f305, %f154, %f56, %f301;
	fma.rn.f32 	%f306, %f161, %f57, %f284;
	fma.rn.f32 	%f307, %f161, %f58, %f285;
	fma.rn.f32 	%f308, %f160, %f57, %f290;
	fma.rn.f32 	%f309, %f160, %f58, %f291;
	fma.rn.f32 	%f310, %f159, %f59, %f306;
	fma.rn.f32 	%f311, %f159, %f60, %f307;
	fma.rn.f32 	%f312, %f158, %f59, %f308;
	fma.rn.f32 	%f313, %f158, %f60, %f309;
	fma.rn.f32 	%f314, %f157, %f61, %f310;
	fma.rn.f32 	%f315, %f157, %f62, %f311;
	fma.rn.f32 	%f316, %f156, %f61, %f312;
	fma.rn.f32 	%f317, %f156, %f62, %f313;
	fma.rn.f32 	%f318, %f155, %f63, %f314;
	fma.rn.f32 	%f319, %f155, %f64, %f315;
	st.local.v4.f32 	[%rd27+48], {%f302, %f303, %f318, %f319};
	fma.rn.f32 	%f320, %f154, %f63, %f316;
	fma.rn.f32 	%f321, %f154, %f64, %f317;
	st.local.v4.f32 	[%rd27+176], {%f304, %f305, %f320, %f321};
	ld.local.v4.f32 	{%f322, %f323, %f324, %f325}, [%rd27+64];
	fma.rn.f32 	%f326, %f161, %f65, %f322;
	fma.rn.f32 	%f327, %f161, %f66, %f323;
	ld.local.v4.f32 	{%f328, %f329, %f330, %f331}, [%rd27+192];
	fma.rn.f32 	%f332, %f160, %f65, %f328;
	fma.rn.f32 	%f333, %f160, %f66, %f329;
	fma.rn.f32 	%f334, %f159, %f67, %f326;
	fma.rn.f32 	%f335, %f159, %f68, %f327;
	fma.rn.f32 	%f336, %f158, %f67, %f332;
	fma.rn.f32 	%f337, %f158, %f68, %f333;
	fma.rn.f32 	%f338, %f157, %f69, %f334;
	fma.rn.f32 	%f339, %f157, %f70, %f335;
	fma.rn.f32 	%f340, %f156, %f69, %f336;
	fma.rn.f32 	%f341, %f156, %f70, %f337;
	fma.rn.f32 	%f342, %f155, %f71, %f338;
	fma.rn.f32 	%f343, %f155, %f72, %f339;
	fma.rn.f32 	%f344, %f154, %f71, %f340;
	fma.rn.f32 	%f345, %f154, %f72, %f341;
	fma.rn.f32 	%f346, %f161, %f73, %f324;
	fma.rn.f32 	%f347, %f161, %f74, %f325;
	fma.rn.f32 	%f348, %f160, %f73, %f330;
	fma.rn.f32 	%f349, %f160, %f74, %f331;
	fma.rn.f32 	%f350, %f159, %f75, %f346;
	fma.rn.f32 	%f351, %f159, %f76, %f347;
	fma.rn.f32 	%f352, %f158, %f75, %f348;
	fma.rn.f32 	%f353, %f158, %f76, %f349;
	fma.rn.f32 	%f354, %f157, %f77, %f350;
	fma.rn.f32 	%f355, %f157, %f78, %f351;
	fma.rn.f32 	%f356, %f156, %f77, %f352;
	fma.rn.f32 	%f357, %f156, %f78, %f353;
	fma.rn.f32 	%f358, %f155, %f79, %f354;
	fma.rn.f32 	%f359, %f155, %f80, %f355;
	st.local.v4.f32 	[%rd27+64], {%f342, %f343, %f358, %f359};
	fma.rn.f32 	%f360, %f154, %f79, %f356;
	fma.rn.f32 	%f361, %f154, %f80, %f357;
	st.local.v4.f32 	[%rd27+192], {%f344, %f345, %f360, %f361};
	ld.local.v4.f32 	{%f362, %f363, %f364, %f365}, [%rd27+80];
	fma.rn.f32 	%f366, %f161, %f81, %f362;
	fma.rn.f32 	%f367, %f161, %f82, %f363;
	ld.local.v4.f32 	{%f368, %f369, %f370, %f371}, [%rd27+208];
	fma.rn.f32 	%f372, %f160, %f81, %f368;
	fma.rn.f32 	%f373, %f160, %f82, %f369;
	fma.rn.f32 	%f374, %f159, %f83, %f366;
	fma.rn.f32 	%f375, %f159, %f84, %f367;
	fma.rn.f32 	%f376, %f158, %f83, %f372;
	fma.rn.f32 	%f377, %f158, %f84, %f373;
	fma.rn.f32 	%f378, %f157, %f85, %f374;
	fma.rn.f32 	%f379, %f157, %f86, %f375;
	fma.rn.f32 	%f380, %f156, %f85, %f376;
	fma.rn.f32 	%f381, %f156, %f86, %f377;
	fma.rn.f32 	%f382, %f155, %f87, %f378;
	fma.rn.f32 	%f383, %f155, %f88, %f379;
	fma.rn.f32 	%f384, %f154, %f87, %f380;
	fma.rn.f32 	%f385, %f154, %f88, %f381;
	fma.rn.f32 	%f386, %f161, %f89, %f364;
	fma.rn.f32 	%f387, %f161, %f90, %f365;
	fma.rn.f32 	%f388, %f160, %f89, %f370;
	fma.rn.f32 	%f389, %f160, %f90, %f371;
	fma.rn.f32 	%f390, %f159, %f91, %f386;
	fma.rn.f32 	%f391, %f159, %f92, %f387;
	fma.rn.f32 	%f392, %f158, %f91, %f388;
	fma.rn.f32 	%f393, %f158, %f92, %f389;
	fma.rn.f32 	%f394, %f157, %f93, %f390;
	fma.rn.f32 	%f395, %f157, %f94, %f391;
	fma.rn.f32 	%f396, %f156, %f93, %f392;
	fma.rn.f32 	%f397, %f156, %f94, %f393;
	fma.rn.f32 	%f398, %f155, %f95, %f394;
	fma.rn.f32 	%f399, %f155, %f96, %f395;
	st.local.v4.f32 	[%rd27+80], {%f382, %f383, %f398, %f399};
	fma.rn.f32 	%f400, %f154, %f95, %f396;
	fma.rn.f32 	%f401, %f154, %f96, %f397;
	st.local.v4.f32 	[%rd27+208], {%f384, %f385, %f400, %f401};
	ld.local.v4.f32 	{%f402, %f403, %f404, %f405}, [%rd27+96];
	fma.rn.f32 	%f406, %f161, %f97, %f402;
	fma.rn.f32 	%f407, %f161, %f98, %f403;
	ld.local.v4.f32 	{%f408, %f409, %f410, %f411}, [%rd27+224];
	fma.rn.f32 	%f412, %f160, %f97, %f408;
	fma.rn.f32 	%f413, %f160, %f98, %f409;
	fma.rn.f32 	%f414, %f159, %f99, %f406;
	fma.rn.f32 	%f415, %f159, %f100, %f407;
	fma.rn.f32 	%f416, %f158, %f99, %f412;
	fma.rn.f32 	%f417, %f158, %f100, %f413;
	fma.rn.f32 	%f418, %f157, %f101, %f414;
	fma.rn.f32 	%f419, %f157, %f102, %f415;
	fma.rn.f32 	%f420, %f156, %f101, %f416;
	fma.rn.f32 	%f421, %f156, %f102, %f417;
	fma.rn.f32 	%f422, %f155, %f103, %f418;
	fma.rn.f32 	%f423, %f155, %f104, %f419;
	fma.rn.f32 	%f424, %f154, %f103, %f420;
	fma.rn.f32 	%f425, %f154, %f104, %f421;
	fma.rn.f32 	%f426, %f161, %f105, %f404;
	fma.rn.f32 	%f427, %f161, %f106, %f405;
	fma.rn.f32 	%f428, %f160, %f105, %f410;
	fma.rn.f32 	%f429, %f160, %f106, %f411;
	fma.rn.f32 	%f430, %f159, %f107, %f426;
	fma.rn.f32 	%f431, %f159, %f108, %f427;
	fma.rn.f32 	%f432, %f158, %f107, %f428;
	fma.rn.f32 	%f433, %f158, %f108, %f429;
	fma.rn.f32 	%f434, %f157, %f109, %f430;
	fma.rn.f32 	%f435, %f157, %f110, %f431;
	fma.rn.f32 	%f436, %f156, %f109, %f432;
	fma.rn.f32 	%f437, %f156, %f110, %f433;
	fma.rn.f32 	%f438, %f155, %f111, %f434;
	fma.rn.f32 	%f439, %f155, %f112, %f435;
	st.local.v4.f32 	[%rd27+96], {%f422, %f423, %f438, %f439};
	fma.rn.f32 	%f440, %f154, %f111, %f436;
	fma.rn.f32 	%f441, %f154, %f112, %f437;
	st.local.v4.f32 	[%rd27+224], {%f424, %f425, %f440, %f441};
	ld.local.v4.f32 	{%f442, %f443, %f444, %f445}, [%rd27+112];
	fma.rn.f32 	%f446, %f161, %f113, %f442;
	fma.rn.f32 	%f447, %f161, %f114, %f443;
	ld.local.v4.f32 	{%f448, %f449, %f450, %f451}, [%rd27+240];
	fma.rn.f32 	%f452, %f160, %f113, %f448;
	fma.rn.f32 	%f453, %f160, %f114, %f449;
	fma.rn.f32 	%f454, %f159, %f115, %f446;
	fma.rn.f32 	%f455, %f159, %f116, %f447;
	fma.rn.f32 	%f456, %f158, %f115, %f452;
	fma.rn.f32 	%f457, %f158, %f116, %f453;
	fma.rn.f32 	%f458, %f157, %f117, %f454;
	fma.rn.f32 	%f459, %f157, %f118, %f455;
	fma.rn.f32 	%f460, %f156, %f117, %f456;
	fma.rn.f32 	%f461, %f156, %f118, %f457;
	fma.rn.f32 	%f462, %f155, %f119, %f458;
	fma.rn.f32 	%f463, %f155, %f120, %f459;
	fma.rn.f32 	%f464, %f154, %f119, %f460;
	fma.rn.f32 	%f465, %f154, %f120, %f461;
	fma.rn.f32 	%f466, %f161, %f121, %f444;
	fma.rn.f32 	%f467, %f161, %f122, %f445;
	fma.rn.f32 	%f468, %f160, %f121, %f450;
	fma.rn.f32 	%f469, %f160, %f122, %f451;
	fma.rn.f32 	%f470, %f159, %f123, %f466;
	fma.rn.f32 	%f471, %f159, %f124, %f467;
	fma.rn.f32 	%f472, %f158, %f123, %f468;
	fma.rn.f32 	%f473, %f158, %f124, %f469;
	fma.rn.f32 	%f474, %f157, %f125, %f470;
	fma.rn.f32 	%f475, %f157, %f126, %f471;
	fma.rn.f32 	%f476, %f156, %f125, %f472;
	fma.rn.f32 	%f477, %f156, %f126, %f473;
	fma.rn.f32 	%f478, %f155, %f127, %f474;
	fma.rn.f32 	%f479, %f155, %f128, %f475;
	st.local.v4.f32 	[%rd27+112], {%f462, %f463, %f478, %f479};
	fma.rn.f32 	%f480, %f154, %f127, %f476;
	fma.rn.f32 	%f481, %f154, %f128, %f477;
	st.local.v4.f32 	[%rd27+240], {%f464, %f465, %f480, %f481};
	mov.b32 	%r112, 1;
	mov.pred 	%p7, 0;
	@%p1 bra 	$L__BB1_5;
	add.s32 	%r111, %r111, 1;
	setp.ne.s32 	%p5, %r111, 8;
	@%p5 bra 	$L__BB1_4;
	add.s32 	%r109, %r109, 1;
	setp.ne.s32 	%p6, %r109, 32;
	@%p6 bra 	$L__BB1_1;
	ld.param.u64 	%rd33, [my_kernel_kernel0_param_2];
	cvta.to.global.u64 	%rd28, %rd33;
	mov.u32 	%r101, %ctaid.x;
	shl.b32 	%r102, %r101, 12;
	and.b32  	%r103, %r102, 2146959360;
	shl.b32 	%r104, %r10, 13;
	shl.b32 	%r105, %r101, 5;
	and.b32  	%r106, %r105, 4064;
	add.s32 	%r107, %r103, %r104;
	or.b32  	%r108, %r107, %r106;
	ld.local.v4.f32 	{%f482, %f483, %f484, %f485}, [%rd1];
	mul.wide.u32 	%rd29, %r108, 4;
	add.s64 	%rd30, %rd28, %rd29;
	st.global.f32 	[%rd30], %f482;
	st.global.f32 	[%rd30+4], %f483;
	st.global.f32 	[%rd30+8], %f484;
	st.global.f32 	[%rd30+12], %f485;
	ld.local.v4.f32 	{%f486, %f487, %f488, %f489}, [%rd1+16];
	st.global.f32 	[%rd30+16], %f486;
	st.global.f32 	[%rd30+20], %f487;
	st.global.f32 	[%rd30+24], %f488;
	st.global.f32 	[%rd30+28], %f489;
	ld.local.v4.f32 	{%f490, %f491, %f492, %f493}, [%rd1+32];
	st.global.f32 	[%rd30+32], %f490;
	st.global.f32 	[%rd30+36], %f491;
	st.global.f32 	[%rd30+40], %f492;
	st.global.f32 	[%rd30+44], %f493;
	ld.local.v4.f32 	{%f494, %f495, %f496, %f497}, [%rd1+48];
	st.global.f32 	[%rd30+48], %f494;
	st.global.f32 	[%rd30+52], %f495;
	st.global.f32 	[%rd30+56], %f496;
	st.global.f32 	[%rd30+60], %f497;
	ld.local.v4.f32 	{%f498, %f499, %f500, %f501}, [%rd1+64];
	st.global.f32 	[%rd30+64], %f498;
	st.global.f32 	[%rd30+68], %f499;
	st.global.f32 	[%rd30+72], %f500;
	st.global.f32 	[%rd30+76], %f501;
	ld.local.v4.f32 	{%f502, %f503, %f504, %f505}, [%rd1+80];
	st.global.f32 	[%rd30+80], %f502;
	st.global.f32 	[%rd30+84], %f503;
	st.global.f32 	[%rd30+88], %f504;
	st.global.f32 	[%rd30+92], %f505;
	ld.local.v4.f32 	{%f506, %f507, %f508, %f509}, [%rd1+96];
	st.global.f32 	[%rd30+96], %f506;
	st.global.f32 	[%rd30+100], %f507;
	st.global.f32 	[%rd30+104], %f508;
	st.global.f32 	[%rd30+108], %f509;
	ld.local.v4.f32 	{%f510, %f511, %f512, %f513}, [%rd1+112];
	st.global.f32 	[%rd30+112], %f510;
	st.global.f32 	[%rd30+116], %f511;
	st.global.f32 	[%rd30+120], %f512;
	st.global.f32 	[%rd30+124], %f513;
	ld.local.v4.f32 	{%f514, %f515, %f516, %f517}, [%rd1+128];
	st.global.f32 	[%rd30+16384], %f514;
	st.global.f32 	[%rd30+16388], %f515;
	st.global.f32 	[%rd30+16392], %f516;
	st.global.f32 	[%rd30+16396], %f517;
	ld.local.v4.f32 	{%f518, %f519, %f520, %f521}, [%rd1+144];
	st.global.f32 	[%rd30+16400], %f518;
	st.global.f32 	[%rd30+16404], %f519;
	st.global.f32 	[%rd30+16408], %f520;
	st.global.f32 	[%rd30+16412], %f521;
	ld.local.v4.f32 	{%f522, %f523, %f524, %f525}, [%rd1+160];
	st.global.f32 	[%rd30+16416], %f522;
	st.global.f32 	[%rd30+16420], %f523;
	st.global.f32 	[%rd30+16424], %f524;
	st.global.f32 	[%rd30+16428], %f525;
	ld.local.v4.f32 	{%f526, %f527, %f528, %f529}, [%rd1+176];
	st.global.f32 	[%rd30+16432], %f526;
	st.global.f32 	[%rd30+16436], %f527;
	st.global.f32 	[%rd30+16440], %f528;
	st.global.f32 	[%rd30+16444], %f529;
	ld.local.v4.f32 	{%f530, %f531, %f532, %f533}, [%rd1+192];
	st.global.f32 	[%rd30+16448], %f530;
	st.global.f32 	[%rd30+16452], %f531;
	st.global.f32 	[%rd30+16456], %f532;
	st.global.f32 	[%rd30+16460], %f533;
	ld.local.v4.f32 	{%f534, %f535, %f536, %f537}, [%rd1+208];
	st.global.f32 	[%rd30+16464], %f534;
	st.global.f32 	[%rd30+16468], %f535;
	st.global.f32 	[%rd30+16472], %f536;
	st.global.f32 	[%rd30+16476], %f537;
	ld.local.v4.f32 	{%f538, %f539, %f540, %f541}, [%rd1+224];
	st.global.f32 	[%rd30+16480], %f538;
	st.global.f32 	[%rd30+16484], %f539;
	st.global.f32 	[%rd30+16488], %f540;
	st.global.f32 	[%rd30+16492], %f541;
	ld.local.v4.f32 	{%f542, %f543, %f544, %f545}, [%rd1+240];
	st.global.f32 	[%rd30+16496], %f542;
	st.global.f32 	[%rd30+16500], %f543;
	st.global.f32 	[%rd30+16504], %f544;
	st.global.f32 	[%rd30+16508], %f545;
	ld.local.v4.f32 	{%f546, %f547, %f548, %f549}, [%rd1+256];
	st.global.f32 	[%rd30+4194304], %f546;
	st.global.f32 	[%rd30+4194308], %f547;
	st.global.f32 	[%rd30+4194312], %f548;
	st.global.f32 	[%rd30+4194316], %f549;
	ld.local.v4.f32 	{%f550, %f551, %f552, %f553}, [%rd1+272];
	st.global.f32 	[%rd30+4194320], %f550;
	st.global.f32 	[%rd30+4194324], %f551;
	st.global.f32 	[%rd30+4194328], %f552;
	st.global.f32 	[%rd30+4194332], %f553;
	ld.local.v4.f32 	{%f554, %f555, %f556, %f557}, [%rd1+288];
	st.global.f32 	[%rd30+4194336], %f554;
	st.global.f32 	[%rd30+4194340], %f555;
	st.global.f32 	[%rd30+4194344], %f556;
	st.global.f32 	[%rd30+4194348], %f557;
	ld.local.v4.f32 	{%f558, %f559, %f560, %f561}, [%rd1+304];
	st.global.f32 	[%rd30+4194352], %f558;
	st.global.f32 	[%rd30+4194356], %f559;
	st.global.f32 	[%rd30+4194360], %f560;
	st.global.f32 	[%rd30+4194364], %f561;
	ld.local.v4.f32 	{%f562, %f563, %f564, %f565}, [%rd1+320];
	st.global.f32 	[%rd30+4194368], %f562;
	st.global.f32 	[%rd30+4194372], %f563;
	st.global.f32 	[%rd30+4194376], %f564;
	st.global.f32 	[%rd30+4194380], %f565;
	ld.local.v4.f32 	{%f566, %f567, %f568, %f569}, [%rd1+336];
	st.global.f32 	[%rd30+4194384], %f566;
	st.global.f32 	[%rd30+4194388], %f567;
	st.global.f32 	[%rd30+4194392], %f568;
	st.global.f32 	[%rd30+4194396], %f569;
	ld.local.v4.f32 	{%f570, %f571, %f572, %f573}, [%rd1+352];
	st.global.f32 	[%rd30+4194400], %f570;
	st.global.f32 	[%rd30+4194404], %f571;
	st.global.f32 	[%rd30+4194408], %f572;
	st.global.f32 	[%rd30+4194412], %f573;
	ld.local.v4.f32 	{%f574, %f575, %f576, %f577}, [%rd1+368];
	st.global.f32 	[%rd30+4194416], %f574;
	st.global.f32 	[%rd30+4194420], %f575;
	st.global.f32 	[%rd30+4194424], %f576;
	st.global.f32 	[%rd30+4194428], %f577;
	ld.local.v4.f32 	{%f578, %f579, %f580, %f581}, [%rd1+384];
	st.global.f32 	[%rd30+4210688], %f578;
	st.global.f32 	[%rd30+4210692], %f579;
	st.global.f32 	[%rd30+4210696], %f580;
	st.global.f32 	[%rd30+4210700], %f581;
	ld.local.v4.f32 	{%f582, %f583, %f584, %f585}, [%rd1+400];
	st.global.f32 	[%rd30+4210704], %f582;
	st.global.f32 	[%rd30+4210708], %f583;
	st.global.f32 	[%rd30+4210712], %f584;
	st.global.f32 	[%rd30+4210716], %f585;
	ld.local.v4.f32 	{%f586, %f587, %f588, %f589}, [%rd1+416];
	st.global.f32 	[%rd30+4210720], %f586;
	st.global.f32 	[%rd30+4210724], %f587;
	st.global.f32 	[%rd30+4210728], %f588;
	st.global.f32 	[%rd30+4210732], %f589;
	ld.local.v4.f32 	{%f590, %f591, %f592, %f593}, [%rd1+432];
	st.global.f32 	[%rd30+4210736], %f590;
	st.global.f32 	[%rd30+4210740], %f591;
	st.global.f32 	[%rd30+4210744], %f592;
	st.global.f32 	[%rd30+4210748], %f593;
	ld.local.v4.f32 	{%f594, %f595, %f596, %f597}, [%rd1+448];
	st.global.f32 	[%rd30+4210752], %f594;
	st.global.f32 	[%rd30+4210756], %f595;
	st.global.f32 	[%rd30+4210760], %f596;
	st.global.f32 	[%rd30+4210764], %f597;
	ld.local.v4.f32 	{%f598, %f599, %f600, %f601}, [%rd1+464];
	st.global.f32 	[%rd30+4210768], %f598;
	st.global.f32 	[%rd30+4210772], %f599;
	st.global.f32 	[%rd30+4210776], %f600;
	st.global.f32 	[%rd30+4210780], %f601;
	ld.local.v4.f32 	{%f602, %f603, %f604, %f605}, [%rd1+480];
	st.global.f32 	[%rd30+4210784], %f602;
	st.global.f32 	[%rd30+4210788], %f603;
	st.global.f32 	[%rd30+4210792], %f604;
	st.global.f32 	[%rd30+4210796], %f605;
	ld.local.v4.f32 	{%f606, %f607, %f608, %f609}, [%rd1+496];
	st.global.f32 	[%rd30+4210800], %f606;
	st.global.f32 	[%rd30+4210804], %f607;
	st.global.f32 	[%rd30+4210808], %f608;
	st.global.f32 	[%rd30+4210812], %f609;
	ret;

}


// ===== COMPILED SASS (sm_100) =====

	.target	sm_100

	.elftype	@"ET_EXEC"


//--------------------- .note.nv.tkinfo           --------------------------
	.section	.note.nv.tkinfo,"",@"SHT_NOTE"
	.sectionflags	@"SHF_NOTE_NV_TKINFO"
	.tkinfo
        /*0018*/ 	.word	0x00000002
        /*0030*/ 	.string	""
        /*0030*/ 	.string	"ptxas"
        /*0030*/ 	.string	"Cuda compilation tools, release 13.0, V13.0.88"
        /*0030*/ 	.string	"Build cuda_13.0.r13.0/compiler.36424714_0"
        /*0030*/ 	.string	"-arch sm_100 -m 64 "



//--------------------- .note.nv.cuinfo           --------------------------
	.section	.note.nv.cuinfo,"",@"SHT_NOTE"
	.sectionflags	@"SHF_NOTE_NV_CUINFO"
        /*0018*/ 	.short	0x0002
        /*001a*/ 	.short	0x0064
        /*001c*/ 	.short	0x0082
	.zero		2


//--------------------- .nv.info                  --------------------------
	.section	.nv.info,"",@"SHT_CUDA_INFO"
	.align	4


	//----- nvinfo : EIATTR_REGCOUNT
	.align		4
        /*0000*/ 	.byte	0x04, 0x2f
        /*0002*/ 	.short	(.L_1 - .L_0)
	.align		4
.L_0:
        /*0004*/ 	.word	index@(my_kernel_kernel1)
        /*0008*/ 	.word	0x00000010


	//----- nvinfo : EIATTR_FRAME_SIZE
	.align		4
.L_1:
        /*000c*/ 	.byte	0x04, 0x11
        /*000e*/ 	.short	(.L_3 - .L_2)
	.align		4
.L_2:
        /*0010*/ 	.word	index@($__internal_0_$__cuda_sm3x_div_rn_noftz_f32_slowpath)
        /*0014*/ 	.word	0x00000000


	//----- nvinfo : EIATTR_FRAME_SIZE
	.align		4
.L_3:
        /*0018*/ 	.byte	0x04, 0x11
        /*001a*/ 	.short	(.L_5 - .L_4)
	.align		4
.L_4:
        /*001c*/ 	.word	index@(my_kernel_kernel1)
        /*0020*/ 	.word	0x00000000


	//----- nvinfo : EIATTR_REGCOUNT
	.align		4
.L_5:
        /*0024*/ 	.byte	0x04, 0x2f
        /*0026*/ 	.short	(.L_7 - .L_6)
	.align		4
.L_6:
        /*0028*/ 	.word	index@(my_kernel_kernel0)
        /*002c*/ 	.word	0x000000a8


	//----- nvinfo : EIATTR_FRAME_SIZE
	.align		4
.L_7:
        /*0030*/ 	.byte	0x04, 0x11
        /*0032*/ 	.short	(.L_9 - .L_8)
	.align		4
.L_8:
        /*0034*/ 	.word	index@(my_kernel_kernel0)
        /*0038*/ 	.word	0x00000200


	//----- nvinfo : EIATTR_MIN_STACK_SIZE
	.align		4
.L_9:
        /*003c*/ 	.byte	0x04, 0x12
        /*003e*/ 	.short	(.L_11 - .L_10)
	.align		4
.L_10:
        /*0040*/ 	.word	index@(my_kernel_kernel0)
        /*0044*/ 	.word	0x00000200


	//----- nvinfo : EIATTR_MIN_STACK_SIZE
	.align		4
.L_11:
        /*0048*/ 	.byte	0x04, 0x12
        /*004a*/ 	.short	(.L_13 - .L_12)
	.align		4
.L_12:
        /*004c*/ 	.word	index@(my_kernel_kernel1)
        /*0050*/ 	.word	0x00000000
.L_13:


//--------------------- .nv.compat                --------------------------
	.section	.nv.compat,"",@"SHT_CUDA_COMPAT_INFO"
	.align	4
        /*0000*/ 	.byte	0x02, 0x09, 0x00, 0x00, 0x02, 0x02, 0x01, 0x00, 0x02, 0x05, 0x05, 0x00, 0x03, 0x07, 0x01, 0x01
        /*0010*/ 	.byte	0x02, 0x03, 0x00, 0x00, 0x02, 0x06, 0x01, 0x00, 0x04, 0x0b, 0x08, 0x00, 0x01, 0x00, 0x00, 0x00
        /*0020*/ 	.byte	0x00, 0x00, 0x00, 0x00


//--------------------- .nv.info.my_kernel_kernel0 --------------------------
	.section	.nv.info.my_kernel_kernel0,"",@"SHT_CUDA_INFO"
	.sectionflags	@""
	.align	4


	//----- nvinfo : EIATTR_CUDA_API_VERSION
	.align		4
        /*0000*/ 	.byte	0x04, 0x37
        /*0002*/ 	.short	(.L_15 - .L_14)
.L_14:
        /*0004*/ 	.word	0x00000082


	//----- nvinfo : EIATTR_KPARAM_INFO
	.align		4
.L_15:
        /*0008*/ 	.byte	0x04, 0x17
        /*000a*/ 	.short	(.L_17 - .L_16)
.L_16:
        /*000c*/ 	.word	0x00000000
        /*0010*/ 	.short	0x0002
        /*0012*/ 	.short	0x0010
        /*0014*/ 	.byte	0x00, 0xf5, 0x21, 0x00


	//----- nvinfo : EIATTR_KPARAM_INFO
	.align		4
.L_17:
        /*0018*/ 	.byte	0x04, 0x17
        /*001a*/ 	.short	(.L_19 - .L_18)
.L_18:
        /*001c*/ 	.word	0x00000000
        /*0020*/ 	.short	0x0001
        /*0022*/ 	.short	0x0008
        /*0024*/ 	.byte	0x00, 0xf5, 0x21, 0x00


	//----- nvinfo : EIATTR_KPARAM_INFO
	.align		4
.L_19:
        /*0028*/ 	.byte	0x04, 0x17
        /*002a*/ 	.short	(.L_21 - .L_20)
.L_20:
        /*002c*/ 	.word	0x00000000
        /*0030*/ 	.short	0x0000
        /*0032*/ 	.short	0x0000
        /*0034*/ 	.byte	0x00, 0xf5, 0x21, 0x00


	//----- nvinfo : EIATTR_SPARSE_MMA_MASK
	.align		4
.L_21:
        /*0038*/ 	.byte	0x03, 0x50
        /*003a*/ 	.short	0x0000


	//----- nvinfo : EIATTR_MAXREG_COUNT
	.align		4
        /*003c*/ 	.byte	0x03, 0x1b
        /*003e*/ 	.short	0x00ff


	//----- nvinfo : EIATTR_NUM_BARRIERS
	.align		4
        /*0040*/ 	.byte	0x02, 0x4c
        /*0042*/ 	.byte	0x01
	.zero		1


	//----- nvinfo : EIATTR_MERCURY_ISA_VERSION
	.align		4
        /*0044*/ 	.byte	0x03, 0x5f
        /*0046*/ 	.short	0x0101


	//----- nvinfo : EIATTR_VRC_CTA_INIT_COUNT
	.align		4
        /*0048*/ 	.byte	0x02, 0x4a
	.zero		1
	.zero		1


	//----- nvinfo : EIATTR_EXIT_INSTR_OFFSETS
	.align		4
        /*004c*/ 	.byte	0x04, 0x1c
        /*004e*/ 	.short	(.L_23 - .L_22)


	//   ....[0]....
.L_22:
        /*0050*/ 	.word	0x00002ab0


	//----- nvinfo : EIATTR_CBANK_PARAM_SIZE
	.align		4
.L_23:
        /*0054*/ 	.byte	0x03, 0x19
        /*0056*/ 	.short	0x0018


	//----- nvinfo : EIATTR_PARAM_CBANK
	.align		4
        /*0058*/ 	.byte	0x04, 0x0a
        /*005a*/ 	.short	(.L_25 - .L_24)
	.align		4
.L_24:
        /*005c*/ 	.word	index@(.nv.constant0.my_kernel_kernel0)
        /*0060*/ 	.short	0x0380
        /*0062*/ 	.short	0x0018


	//----- nvinfo : EIATTR_SW_WAR
	.align		4
.L_25:
        /*0064*/ 	.byte	0x04, 0x36
        /*0066*/ 	.short	(.L_27 - .L_26)
.L_26:
        /*0068*/ 	.word	0x00000008
.L_27:


//--------------------- .nv.info.my_kernel_kernel1 --------------------------
	.section	.nv.info.my_kernel_kernel1,"",@"SHT_CUDA_INFO"
	.sectionflags	@""
	.align	4


	//----- nvinfo : EIATTR_CUDA_API_VERSION
	.align		4
        /*0000*/ 	.byte	0x04, 0x37
        /*0002*/ 	.short	(.L_29 - .L_28)
.L_28:
        /*0004*/ 	.word	0x00000082


	//----- nvinfo : EIATTR_KPARAM_INFO
	.align		4
.L_29:
        /*0008*/ 	.byte	0x04, 0x17
        /*000a*/ 	.short	(.L_31 - .L_30)
.L_30:
        /*000c*/ 	.word	0x00000000
        /*0010*/ 	.short	0x0002
        /*0012*/ 	.short	0x0010
        /*0014*/ 	.byte	0x00, 0xf5, 0x21, 0x00


	//----- nvinfo : EIATTR_KPARAM_INFO
	.align		4
.L_31:
        /*0018*/ 	.byte	0x04, 0x17
        /*001a*/ 	.short	(.L_33 - .L_32)
.L_32:
        /*001c*/ 	.word	0x00000000
        /*0020*/ 	.short	0x0001
        /*0022*/ 	.short	0x0008
        /*0024*/ 	.byte	0x00, 0xf5, 0x21, 0x00


	//----- nvinfo : EIATTR_KPARAM_INFO
	.align		4
.L_33:
        /*0028*/ 	.byte	0x04, 0x17
        /*002a*/ 	.short	(.L_35 - .L_34)
.L_34:
        /*002c*/ 	.word	0x00000000
        /*0030*/ 	.short	0x0000
        /*0032*/ 	.short	0x0000
        /*0034*/ 	.byte	0x00, 0xf5, 0x21, 0x00


	//----- nvinfo : EIATTR_SPARSE_MMA_MASK
	.align		4
.L_35:
        /*0038*/ 	.byte	0x03, 0x50
        /*003a*/ 	.short	0x0000


	//----- nvinfo : EIATTR_MAXREG_COUNT
	.align		4
        /*003c*/ 	.byte	0x03, 0x1b
        /*003e*/ 	.short	0x00ff


	//----- nvinfo : EIATTR_MERCURY_ISA_VERSION
	.align		4
        /*0040*/ 	.byte	0x03, 0x5f
        /*0042*/ 	.short	0x0101


	//----- nvinfo : EIATTR_VRC_CTA_INIT_COUNT
	.align		4
        /*0044*/ 	.byte	0x02, 0x4a
	.zero		1
	.zero		1


	//----- nvinfo : EIATTR_EXIT_INSTR_OFFSETS
	.align		4
        /*0048*/ 	.byte	0x04, 0x1c
        /*004a*/ 	.short	(.L_37 - .L_36)


	//   ....[0]....
.L_36:
        /*004c*/ 	.word	0x00000370


	//----- nvinfo : EIATTR_CRS_STACK_SIZE
	.align		4
.L_37:
        /*0050*/ 	.byte	0x04, 0x1e
        /*0052*/ 	.short	(.L_39 - .L_38)
.L_38:
        /*0054*/ 	.word	0x00000000


	//----- nvinfo : EIATTR_CBANK_PARAM_SIZE
	.align		4
.L_39:
        /*0058*/ 	.byte	0x03, 0x19
        /*005a*/ 	.short	0x0018


	//----- nvinfo : EIATTR_PARAM_CBANK
	.align		4
        /*005c*/ 	.byte	0x04, 0x0a
        /*005e*/ 	.short	(.L_41 - .L_40)
	.align		4
.L_40:
        /*0060*/ 	.word	index@(.nv.constant0.my_kernel_kernel1)
        /*0064*/ 	.short	0x0380
        /*0066*/ 	.short	0x0018


	//----- nvinfo : EIATTR_SW_WAR
	.align		4
.L_41:
        /*0068*/ 	.byte	0x04, 0x36
        /*006a*/ 	.short	(.L_43 - .L_42)
.L_42:
        /*006c*/ 	.word	0x00000008
.L_43:


//--------------------- .nv.callgraph             --------------------------
	.section	.nv.callgraph,"",@"SHT_CUDA_CALLGRAPH"
	.align	4
	.sectionentsize	8
	.align		4
        /*0000*/ 	.word	0x00000000
	.align		4
        /*0004*/ 	.word	0xffffffff
	.align		4
        /*0008*/ 	.word	0x00000000
	.align		4
        /*000c*/ 	.word	0xfffffffe
	.align		4
        /*0010*/ 	.word	0x00000000
	.align		4
        /*0014*/ 	.word	0xfffffffd
	.align		4
        /*0018*/ 	.word	0x00000000
	.align		4
        /*001c*/ 	.word	0xfffffffc


//--------------------- .text.my_kernel_kernel0   --------------------------
	.section	.text.my_kernel_kernel0,"ax",@progbits
	.align	128
        .global         my_kernel_kernel0
        .type           my_kernel_kernel0,@function
        .size           my_kernel_kernel0,(.L_x_16 - my_kernel_kernel0)
        .other          my_kernel_kernel0,@"STO_CUDA_ENTRY STV_DEFAULT"
my_kernel_kernel0:
.text.my_kernel_kernel0:
[----:B------:R-:W0:Y:S01]  /*0000*/  LDC R1, c[0x0][0x37c] ;  /* 0x0000df00ff017b82 */ /* 0x000e220000000800 */
[----:B------:R-:W1:Y:S07]  /*0010*/  S2R R0, SR_TID.X ;  /* 0x0000000000007919 */ /* 0x000e6e0000002100 */
[----:B------:R-:W2:Y:S01]  /*0020*/  S2UR UR10, SR_CTAID.X ;  /* 0x00000000000a79c3 */ /* 0x000ea20000002500 */
[----:B0-----:R-:W-:Y:S01]  /*0030*/  IADD3 R1, PT, PT, R1, -0x200, RZ ;  /* 0xfffffe0001017810 */ /* 0x001fe20007ffe0ff */
[----:B------:R-:W-:Y:S01]  /*0040*/  HFMA2 R160, -RZ, RZ, 0, 0 ;  /* 0x00000000ffa07431 */ /* 0x000fe200000001ff */
[----:B------:R-:W0:Y:S02]  /*0050*/  LDCU.64 UR8, c[0x0][0x358] ;  /* 0x00006b00ff0877ac */ /* 0x000e240008000a00 */
[----:B------:R-:W-:Y:S01]  /*0060*/  MOV R162, R1 ;  /* 0x0000000100a27202 */ /* 0x000fe20000000f00 */
[----:B------:R3:W-:Y:S04]  /*0070*/  STL.128 [R1], RZ ;  /* 0x000000ff01007387 */ /* 0x0007e80000100c00 */
[----:B------:R3:W-:Y:S04]  /*0080*/  STL.128 [R1+0x80], RZ ;  /* 0x000080ff01007387 */ /* 0x0007e80000100c00 */
[----:B------:R3:W-:Y:S04]  /*0090*/  STL.128 [R1+0x10], RZ ;  /* 0x000010ff01007387 */ /* 0x0007e80000100c00 */
[----:B------:R3:W-:Y:S04]  /*00a0*/  STL.128 [R1+0x90], RZ ;  /* 0x000090ff01007387 */ /* 0x0007e80000100c00 */
[----:B------:R3:W-:Y:S01]  /*00b0*/  STL.128 [R1+0x20], RZ ;  /* 0x000020ff01007387 */ /* 0x0007e20000100c00 */
[----:B--2---:R-:W-:-:S03]  /*00c0*/  USHF.L.U32 UR4, UR10, 0xa, URZ ;  /* 0x0000000a0a047899 */ /* 0x004fc600080006ff */
[----:B------:R3:W-:Y:S04]  /*00d0*/  STL.128 [R1+0xa0], RZ ;  /* 0x0000a0ff01007387 */ /* 0x0007e80000100c00 */
[----:B------:R3:W-:Y:S01]  /*00e0*/  STL.128 [R1+0x30], RZ ;  /* 0x000030ff01007387 */ /* 0x0007e20000100c00 */
[----:B-1----:R-:W-:-:S03]  /*00f0*/  LOP3.LUT R161, R0, UR4, RZ, 0xfc, !PT ;  /* 0x0000000400a17c12 */ /* 0x002fc6000f8efcff */
[----:B------:R3:W-:Y:S01]  /*0100*/  STL.128 [R1+0xb0], RZ ;  /* 0x0000b0ff01007387 */ /* 0x0007e20000100c00 */
[----:B------:R-:W-:-:S03]  /*0110*/  LOP3.LUT R161, R161, 0x7ffe001f, RZ, 0xc0, !PT ;  /* 0x7ffe001fa1a17812 */ /* 0x000fc600078ec0ff */
[----:B------:R3:W-:Y:S04]  /*0120*/  STL.128 [R1+0x40], RZ ;  /* 0x000040ff01007387 */ /* 0x0007e80000100c00 */
        /* <DEDUP_REMOVED lines=22> */
[----:B0-----:R3:W-:Y:S02]  /*0290*/  STL.128 [R1+0x1f0], RZ ;  /* 0x0001f0ff01007387 */ /* 0x0017e40000100c00 */
.L_x_3:
[----:B------:R-:W0:Y:S08]  /*02a0*/  S2UR UR5, SR_CgaCtaId ;  /* 0x00000000000579c3 */ /* 0x000e300000008800 */
[----:B------:R-:W-:Y:S01]  /*02b0*/  BAR.SYNC.DEFER_BLOCKING 0x0 ;  /* 0x0000000000007b1d */ /* 0x000fe20000010000 */
[----:B------:R-:W-:Y:S02]  /*02c0*/  MOV R24, R160 ;  /* 0x000000a000187202 */ /* 0x000fe40000000f00 */
[----:B------:R-:W-:-:S02]  /*02d0*/  LEA R23, R160, R161, 0x5 ;  /* 0x000000a1a0177211 */ /* 0x000fc400078e28ff */
[----:B------:R-:W-:Y:S01]  /*02e0*/  IADD3 R160, PT, PT, R160, 0x1, RZ ;  /* 0x00000001a0a07810 */ /* 0x000fe20007ffe0ff */
[----:B------:R-:W-:Y:S02]  /*02f0*/  UMOV UR4, 0x400 ;  /* 0x0000040000047882 */ /* 0x000fe40000000000 */
[----:B-1----:R-:W1:Y:S01]  /*0300*/  LDC.64 R18, c[0x0][0x380] ;  /* 0x0000e000ff127b82 */ /* 0x002e620000000a00 */
[----:B------:R-:W-:Y:S02]  /*0310*/  SHF.L.U32 R2, R0, 0x6, RZ ;  /* 0x0000000600027819 */ /* 0x000fe400000006ff */
[----:B------:R-:W-:Y:S02]  /*0320*/  ISETP.NE.AND P1, PT, R160, 0x20, PT ;  /* 0x00000020a000780c */ /* 0x000fe40003f25270 */
[----:B------:R-:W-:Y:S02]  /*0330*/  MOV R21, RZ ;  /* 0x000000ff00157202 */ /* 0x000fe40000000f00 */
[----:B------:R-:W-:-:S02]  /*0340*/  SHF.R.U32.HI R22, RZ, 0x5, R0 ;  /* 0x00000005ff167819 */ /* 0x000fc40000011600 */
[----:B------:R-:W-:Y:S01]  /*0350*/  LOP3.LUT R20, R2, 0xf800, RZ, 0xc0, !PT ;  /* 0x0000f80002147812 */ /* 0x000fe200078ec0ff */
[----:B0-----:R-:W-:-:S12]  /*0360*/  ULEA UR6, UR5, UR4, 0x18 ;  /* 0x0000000405067291 */ /* 0x001fd8000f8ec0ff */
.L_x_0:
[C---:B0-----:R-:W-:Y:S02]  /*0370*/  LEA R3, R21.reuse, R22, 0x1 ;  /* 0x0000001615037211 */ /* 0x041fe400078e08ff */
[----:B------:R-:W-:Y:S02]  /*0380*/  LEA R2, R21, R20, 0xc ;  /* 0x0000001415027211 */ /* 0x000fe400078e60ff */
[----:B------:R-:W-:Y:S02]  /*0390*/  SHF.L.U32 R4, R3, 0xa, RZ ;  /* 0x0000000a03047819 */ /* 0x000fe400000006ff */
[----:B------:R-:W-:Y:S02]  /*03a0*/  IADD3 R5, PT, PT, R2, 0x1000, RZ ;  /* 0x0000100002057810 */ /* 0x000fe40007ffe0ff */
[----:B------:R-:W-:Y:S02]  /*03b0*/  IADD3 R7, PT, PT, R4, 0x800, RZ ;  /* 0x0000080004077810 */ /* 0x000fe40007ffe0ff */
[----:B------:R-:W-:-:S02]  /*03c0*/  LOP3.LUT R5, R5, 0xc0000, RZ, 0xc0, !PT ;  /* 0x000c000005057812 */ /* 0x000fc400078ec0ff */
[----:B------:R-:W-:Y:S02]  /*03d0*/  LOP3.LUT R8, R7, 0x1fc00, RZ, 0xc0, !PT ;  /* 0x0001fc0007087812 */ /* 0x000fe400078ec0ff */
[----:B------:R-:W-:Y:S02]  /*03e0*/  LOP3.LUT R3, R2, 0xc0000, RZ, 0xc0, !PT ;  /* 0x000c000002037812 */ /* 0x000fe400078ec0ff */
[----:B------:R-:W-:Y:S02]  /*03f0*/  LOP3.LUT R6, R4, 0x1fc00, RZ, 0xc0, !PT ;  /* 0x0001fc0004067812 */ /* 0x000fe400078ec0ff */
[C---:B------:R-:W-:Y:S02]  /*0400*/  IADD3 R7, PT, PT, R2.reuse, 0x3000, RZ ;  /* 0x0000300002077810 */ /* 0x040fe40007ffe0ff */
[----:B------:R-:W-:Y:S02]  /*0410*/  IADD3 R11, PT, PT, R2, 0x5000, RZ ;  /* 0x00005000020b7810 */ /* 0x000fe40007ffe0ff */
[----:B------:R-:W-:-:S02]  /*0420*/  IADD3 R5, PT, PT, R8, R23, R5 ;  /* 0x0000001708057210 */ /* 0x000fc40007ffe005 */
[----:B------:R-:W-:Y:S02]  /*0430*/  IADD3 R3, PT, PT, R6, R23, R3 ;  /* 0x0000001706037210 */ /* 0x000fe40007ffe003 */
[----:B------:R-:W-:Y:S02]  /*0440*/  LOP3.LUT R8, R7, 0xc0000, RZ, 0xc0, !PT ;  /* 0x000c000007087812 */ /* 0x000fe400078ec0ff */
[----:B------:R-:W-:Y:S02]  /*0450*/  LOP3.LUT R12, R11, 0xc0000, RZ, 0xc0, !PT ;  /* 0x000c00000b0c7812 */ /* 0x000fe400078ec0ff */
[C---:B------:R-:W-:Y:S02]  /*0460*/  IADD3 R6, PT, PT, R2.reuse, 0x2000, RZ ;  /* 0x0000200002067810 */ /* 0x040fe40007ffe0ff */
[----:B------:R-:W-:Y:S02]  /*0470*/  IADD3 R9, PT, PT, R2, 0x4000, RZ ;  /* 0x0000400002097810 */ /* 0x000fe40007ffe0ff */
[----:B------:R-:W-:-:S02]  /*0480*/  IADD3 R7, PT, PT, R4, 0x1000, RZ ;  /* 0x0000100004077810 */ /* 0x000fc40007ffe0ff */
[----:B------:R-:W-:Y:S02]  /*0490*/  IADD3 R11, PT, PT, R4, 0x2000, RZ ;  /* 0x00002000040b7810 */ /* 0x000fe40007ffe0ff */
[----:B------:R-:W-:Y:S02]  /*04a0*/  LOP3.LUT R6, R6, 0xc0000, RZ, 0xc0, !PT ;  /* 0x000c000006067812 */ /* 0x000fe400078ec0ff */
[----:B------:R-:W-:Y:S02]  /*04b0*/  LOP3.LUT R10, R9, 0xc0000, RZ, 0xc0, !PT ;  /* 0x000c0000090a7812 */ /* 0x000fe400078ec0ff */
[----:B------:R-:W-:Y:S02]  /*04c0*/  LOP3.LUT R7, R7, 0x1fc00, RZ, 0xc0, !PT ;  /* 0x0001fc0007077812 */ /* 0x000fe400078ec0ff */
[----:B------:R-:W-:Y:S02]  /*04d0*/  LOP3.LUT R11, R11, 0x1fc00, RZ, 0xc0, !PT ;  /* 0x0001fc000b0b7812 */ /* 0x000fe400078ec0ff */
[----:B------:R-:W-:-:S02]  /*04e0*/  IADD3 R9, PT, PT, R4, 0x1800, RZ ;  /* 0x0000180004097810 */ /* 0x000fc40007ffe0ff */
[-C--:B------:R-:W-:Y:S02]  /*04f0*/  IADD3 R7, PT, PT, R7, R23.reuse, R6 ;  /* 0x0000001707077210 */ /* 0x080fe40007ffe006 */
[----:B------:R-:W-:Y:S02]  /*0500*/  IADD3 R11, PT, PT, R11, R23, R10 ;  /* 0x000000170b0b7210 */ /* 0x000fe40007ffe00a */
[C---:B------:R-:W-:Y:S02]  /*0510*/  IADD3 R6, PT, PT, R2.reuse, 0x6000, RZ ;  /* 0x0000600002067810 */ /* 0x040fe40007ffe0ff */
[----:B------:R-:W-:Y:S02]  /*0520*/  IADD3 R10, PT, PT, R2, 0x7000, RZ ;  /* 0x00007000020a7810 */ /* 0x000fe40007ffe0ff */
[----:B------:R-:W-:Y:S02]  /*0530*/  IADD3 R13, PT, PT, R4, 0x2800, RZ ;  /* 0x00002800040d7810 */ /* 0x000fe40007ffe0ff */
[----:B------:R-:W-:-:S02]  /*0540*/  LOP3.LUT R9, R9, 0x1fc00, RZ, 0xc0, !PT ;  /* 0x0001fc0009097812 */ /* 0x000fc400078ec0ff */
[C---:B------:R-:W-:Y:S02]  /*0550*/  IADD3 R2, PT, PT, R4.reuse, 0x3000, RZ ;  /* 0x0000300004027810 */ /* 0x040fe40007ffe0ff */
[----:B------:R-:W-:Y:S02]  /*0560*/  IADD3 R4, PT, PT, R4, 0x3800, RZ ;  /* 0x0000380004047810 */ /* 0x000fe40007ffe0ff */
[----:B------:R-:W-:Y:S02]  /*0570*/  IADD3 R9, PT, PT, R9, R23, R8 ;  /* 0x0000001709097210 */ /* 0x000fe40007ffe008 */
[----:B------:R-:W-:Y:S02]  /*0580*/  LOP3.LUT R13, R13, 0x1fc00, RZ, 0xc0, !PT ;  /* 0x0001fc000d0d7812 */ /* 0x000fe400078ec0ff */
[----:B------:R-:W-:Y:S01]  /*0590*/  LOP3.LUT R8, R6, 0xc0000, RZ, 0xc0, !PT ;  /* 0x000c000006087812 */ /* 0x000fe200078ec0ff */
[----:B-1----:R-:W-:Y:S01]  /*05a0*/  IMAD.WIDE.U32 R6, R7, 0x4, R18 ;  /* 0x0000000407067825 */ /* 0x002fe200078e0012 */
[----:B------:R-:W-:-:S02]  /*05b0*/  LOP3.LUT R10, R10, 0xc0000, RZ, 0xc0, !PT ;  /* 0x000c00000a0a7812 */ /* 0x000fc400078ec0ff */
[----:B------:R-:W-:Y:S01]  /*05c0*/  LOP3.LUT R15, R2, 0x1fc00, RZ, 0xc0, !PT ;  /* 0x0001fc00020f7812 */ /* 0x000fe200078ec0ff */
[----:B------:R-:W-:Y:S01]  /*05d0*/  IMAD.WIDE.U32 R2, R3, 0x4, R18 ;  /* 0x0000000403027825 */ /* 0x000fe200078e0012 */
[----:B------:R-:W-:Y:S01]  /*05e0*/  LOP3.LUT R17, R4, 0x1fc00, RZ, 0xc0, !PT ;  /* 0x0001fc0004117812 */ /* 0x000fe200078ec0ff */
[----:B------:R-:W2:Y:S01]  /*05f0*/  LDG.E.CONSTANT R6, desc[UR8][R6.64] ;  /* 0x0000000806067981 */ /* 0x000ea2000c1e9900 */
[-C--:B------:R-:W-:Y:S01]  /*0600*/  IADD3 R13, PT, PT, R13, R23.reuse, R12 ;  /* 0x000000170d0d7210 */ /* 0x080fe20007ffe00c */
[----:B------:R-:W-:Y:S01]  /*0610*/  IMAD.WIDE.U32 R4, R5, 0x4, R18 ;  /* 0x0000000405047825 */ /* 0x000fe200078e0012 */
[-C--:B------:R-:W-:Y:S01]  /*0620*/  IADD3 R15, PT, PT, R15, R23.reuse, R8 ;  /* 0x000000170f0f7210 */ /* 0x080fe20007ffe008 */
[----:B------:R0:W4:Y:S01]  /*0630*/  LDG.E.CONSTANT R2, desc[UR8][R2.64] ;  /* 0x0000000802027981 */ /* 0x000122000c1e9900 */
[----:B------:R-:W-:Y:S01]  /*0640*/  IADD3 R17, PT, PT, R17, R23, R10 ;  /* 0x0000001711117210 */ /* 0x000fe20007ffe00a */
[--C-:B------:R-:W-:Y:S02]  /*0650*/  IMAD.WIDE.U32 R8, R9, 0x4, R18.reuse ;  /* 0x0000000409087825 */ /* 0x100fe400078e0012 */
[----:B------:R-:W5:Y:S02]  /*0660*/  LDG.E.CONSTANT R4, desc[UR8][R4.64] ;  /* 0x0000000804047981 */ /* 0x000f64000c1e9900 */
[----:B------:R-:W-:-:S02]  /*0670*/  IMAD.WIDE.U32 R10, R11, 0x4, R18 ;  /* 0x000000040b0a7825 */ /* 0x000fc400078e0012 */
[----:B------:R-:W3:Y:S02]  /*0680*/  LDG.E.CONSTANT R8, desc[UR8][R8.64] ;  /* 0x0000000808087981 */ /* 0x000ee4000c1e9900 */
[--C-:B------:R-:W-:Y:S02]  /*0690*/  IMAD.WIDE.U32 R12, R13, 0x4, R18.reuse ;  /* 0x000000040d0c7825 */ /* 0x100fe400078e0012 */
[----:B------:R-:W3:Y:S02]  /*06a0*/  LDG.E.CONSTANT R10, desc[UR8][R10.64] ;  /* 0x000000080a0a7981 */ /* 0x000ee4000c1e9900 */
[--C-:B------:R-:W-:Y:S02]  /*06b0*/  IMAD.WIDE.U32 R14, R15, 0x4, R18.reuse ;  /* 0x000000040f0e7825 */ /* 0x100fe400078e0012 */
[----:B------:R-:W3:Y:S02]  /*06c0*/  LDG.E.CONSTANT R12, desc[UR8][R12.64] ;  /* 0x000000080c0c7981 */ /* 0x000ee4000c1e9900 */
[----:B------:R-:W-:-:S02]  /*06d0*/  IMAD.WIDE.U32 R16, R17, 0x4, R18 ;  /* 0x0000000411107825 */ /* 0x000fc400078e0012 */
[----:B------:R-:W3:Y:S04]  /*06e0*/  LDG.E.CONSTANT R14, desc[UR8][R14.64] ;  /* 0x000000080e0e7981 */ /* 0x000ee8000c1e9900 */
[----:B------:R-:W3:Y:S01]  /*06f0*/  LDG.E.CONSTANT R16, desc[UR8][R16.64] ;  /* 0x0000000810107981 */ /* 0x000ee2000c1e9900 */
[----:B0-----:R-:W-:-:S04]  /*0700*/  LEA R3, R21, R0, 0x6 ;  /* 0x0000000015037211 */ /* 0x001fc800078e30ff */
[----:B------:R-:W-:Y:S02]  /*0710*/  LEA R3, R3, UR6, 0x2 ;  /* 0x0000000603037c11 */ /* 0x000fe4000f8e10ff */
[----:B------:R-:W-:-:S04]  /*0720*/  IADD3 R21, PT, PT, R21, 0x8, RZ ;  /* 0x0000000815157810 */ /* 0x000fc80007ffe0ff */
[----:B------:R-:W-:Y:S01]  /*0730*/  ISETP.NE.AND P0, PT, R21, 0x80, PT ;  /* 0x000000801500780c */ /* 0x000fe20003f05270 */
[----:B--2---:R0:W-:Y:S04]  /*0740*/  STS [R3+0x200], R6 ;  /* 0x0002000603007388 */ /* 0x0041e80000000800 */
[----:B----4-:R0:W-:Y:S04]  /*0750*/  STS [R3], R2 ;  /* 0x0000000203007388 */ /* 0x0101e80000000800 */
[----:B-----5:R0:W-:Y:S04]  /*0760*/  STS [R3+0x100], R4 ;  /* 0x0001000403007388 */ /* 0x0201e80000000800 */
[----:B---3--:R0:W-:Y:S04]  /*0770*/  STS [R3+0x300], R8 ;  /* 0x0003000803007388 */ /* 0x0081e80000000800 */
[----:B------:R0:W-:Y:S04]  /*0780*/  STS [R3+0x400], R10 ;  /* 0x0004000a03007388 */ /* 0x0001e80000000800 */
[----:B------:R0:W-:Y:S04]  /*0790*/  STS [R3+0x500], R12 ;  /* 0x0005000c03007388 */ /* 0x0001e80000000800 */
[----:B------:R0:W-:Y:S04]  /*07a0*/  STS [R3+0x600], R14 ;  /* 0x0006000e03007388 */ /* 0x0001e80000000800 */
[----:B------:R0:W-:Y:S01]  /*07b0*/  STS [R3+0x700], R16 ;  /* 0x0007001003007388 */ /* 0x0001e20000000800 */
[----:B------:R-:W-:Y:S05]  /*07c0*/  @P0 BRA `(.L_x_0) ;  /* 0xfffffff800e80947 */ /* 0x000fea000383ffff */
[----:B0-----:R-:W0:Y:S01]  /*07d0*/  LDC.64 R2, c[0x0][0x388] ;  /* 0x0000e200ff027b82 */ /* 0x001e220000000a00 */
[----:B------:R-:W-:Y:S01]  /*07e0*/  USHF.L.U32 UR6, UR10, 0xf, URZ ;  /* 0x0000000f0a067899 */ /* 0x000fe200080006ff */
[----:B------:R-:W-:-:S05]  /*07f0*/  SHF.L.U32 R5, R0, 0x5, RZ ;  /* 0x0000000500057819 */ /* 0x000fca00000006ff */
[----:B------:R-:W-:-:S04]  /*0800*/  LOP3.LUT R5, R5, UR6, R0, 0xfe, !PT ;  /* 0x0000000605057c12 */ /* 0x000fc8000f8efe00 */
[----:B------:R-:W-:-:S04]  /*0810*/  LOP3.LUT R5, R5, 0x3ffc1f, RZ, 0xc0, !PT ;  /* 0x003ffc1f05057812 */ /* 0x000fc800078ec0ff */
[----:B------:R-:W-:-:S05]  /*0820*/  LEA R5, R24, R5, 0x5 ;  /* 0x0000000518057211 */ /* 0x000fca00078e28ff */
[----:B0-----:R-:W-:-:S05]  /*0830*/  IMAD.WIDE.U32 R2, R5, 0x4, R2 ;  /* 0x0000000405027825 */ /* 0x001fca00078e0002 */
[----:B------:R-:W2:Y:S04]  /*0840*/  LDG.E.CONSTANT R4, desc[UR8][R2.64] ;  /* 0x0000000802047981 */ /* 0x000ea8000c1e9900 */
[----:B------:R-:W3:Y:S04]  /*0850*/  LDG.E.CONSTANT R6, desc[UR8][R2.64+0x2000] ;  /* 0x0020000802067981 */ /* 0x000ee8000c1e9900 */
[----:B------:R-:W4:Y:S04]  /*0860*/  LDG.E.CONSTANT R8, desc[UR8][R2.64+0x4000] ;  /* 0x0040000802087981 */ /* 0x000f28000c1e9900 */
[----:B------:R-:W5:Y:S04]  /*0870*/  LDG.E.CONSTANT R10, desc[UR8][R2.64+0x6000] ;  /* 0x00600008020a7981 */ /* 0x000f68000c1e9900 */
        /* <DEDUP_REMOVED lines=11> */
[----:B------:R-:W5:Y:S01]  /*0930*/  LDG.E.CONSTANT R34, desc[UR8][R2.64+0x1e000] ;  /* 0x01e0000802227981 */ /* 0x000f62000c1e9900 */
[----:B------:R-:W-:-:S04]  /*0940*/  UIADD3 UR4, UPT, UPT, UR4, 0x8000, URZ ;  /* 0x0000800004047890 */ /* 0x000fc8000fffe0ff */
[----:B------:R-:W-:-:S06]  /*0950*/  ULEA UR4, UR5, UR4, 0x18 ;  /* 0x0000000405047291 */ /* 0x000fcc000f8ec0ff */
[----:B------:R-:W-:Y:S01]  /*0960*/  LEA R5, R0, UR4, 0x2 ;  /* 0x0000000400057c11 */ /* 0x000fe2000f8e10ff */
[----:B------:R-:W-:-:S04]  /*0970*/  UMOV UR4, URZ ;  /* 0x000000ff00047c82 */ /* 0x000fc80008000000 */
[----:B--2---:R0:W-:Y:S04]  /*0980*/  STS [R5], R4 ;  /* 0x0000000405007388 */ /* 0x0041e80000000800 */
[----:B---3--:R0:W-:Y:S04]  /*0990*/  STS [R5+0x100], R6 ;  /* 0x0001000605007388 */ /* 0x0081e80000000800 */
[----:B----4-:R0:W-:Y:S04]  /*09a0*/  STS [R5+0x200], R8 ;  /* 0x0002000805007388 */ /* 0x0101e80000000800 */
[----:B-----5:R0:W-:Y:S04]  /*09b0*/  STS [R5+0x300], R10 ;  /* 0x0003000a05007388 */ /* 0x0201e80000000800 */
[----:B------:R0:W-:Y:S04]  /*09c0*/  STS [R5+0x400], R12 ;  /* 0x0004000c05007388 */ /* 0x0001e80000000800 */
        /* <DEDUP_REMOVED lines=10> */
[----:B------:R0:W-:Y:S01]  /*0a70*/  STS [R5+0xf00], R34 ;  /* 0x000f002205007388 */ /* 0x0001e20000000800 */
[----:B------:R-:W-:Y:S06]  /*0a80*/  BAR.SYNC.DEFER_BLOCKING 0x0 ;  /* 0x0000000000007b1d */ /* 0x000fec0000010000 */
.L_x_2:
[----:B-1----:R-:W1:Y:S01]  /*0a90*/  S2UR UR7, SR_CgaCtaId ;  /* 0x00000000000779c3 */ /* 0x002e620000008800 */
[----:B------:R-:W-:Y:S01]  /*0aa0*/  UMOV UR6, 0x400 ;  /* 0x0000040000067882 */ /* 0x000fe20000000000 */
[----:B------:R-:W2:Y:S01]  /*0ab0*/  S2R R0, SR_TID.X ;  /* 0x0000000000007919 */ /* 0x000ea20000002100 */
[----:B------:R-:W-:Y:S01]  /*0ac0*/  UIADD3 UR5, UPT, UPT, UR6, 0x8000, URZ ;  /* 0x0000800006057890 */ /* 0x000fe2000fffe0ff */
[----:B------:R-:W-:Y:S01]  /*0ad0*/  HFMA2 R145, -RZ, RZ, 0, 0 ;  /* 0x00000000ff917431 */ /* 0x000fe200000001ff */
[----:B------:R-:W-:Y:S02]  /*0ae0*/  UPLOP3.LUT UP0, UPT, UPT, UPT, UPT, 0x80, 0x8 ;  /* 0x000000000008789c */ /* 0x000fe40003f0f070 */
[----:B-1----:R-:W-:Y:S02]  /*0af0*/  ULEA UR5, UR7, UR5, 0x18 ;  /* 0x0000000507057291 */ /* 0x002fe4000f8ec0ff */
[----:B------:R-:W-:Y:S02]  /*0b00*/  ULEA UR6, UR7, UR6, 0x18 ;  /* 0x0000000607067291 */ /* 0x000fe4000f8ec0ff */
[----:B------:R-:W-:-:S02]  /*0b10*/  ULEA UR5, UR4, UR5, 0x4 ;  /* 0x0000000504057291 */ /* 0x000fc4000f8e20ff */
[----:B--2---:R-:W-:-:S07]  /*0b20*/  LEA R2, R0, UR4, 0x4 ;  /* 0x0000000400027c11 */ /* 0x004fce000f8e20ff */
[----:B0-----:R-:W0:Y:S04]  /*0b30*/  LDS.128 R4, [UR5] ;  /* 0x00000005ff047984 */ /* 0x001e280008000c00 */
[----:B------:R-:W1:Y:S04]  /*0b40*/  LDS.128 R8, [UR5+0x80] ;  /* 0x00008005ff087984 */ /* 0x000e680008000c00 */
[----:B------:R-:W2:Y:S04]  /*0b50*/  LDS.128 R12, [UR5+0x100] ;  /* 0x00010005ff0c7984 */ /* 0x000ea80008000c00 */
[----:B------:R-:W3:Y:S04]  /*0b60*/  LDS.128 R16, [UR5+0x180] ;  /* 0x00018005ff107984 */ /* 0x000ee80008000c00 */
[----:B------:R-:W4:Y:S04]  /*0b70*/  LDS.128 R20, [UR5+0x200] ;  /* 0x00020005ff147984 */ /* 0x000f280008000c00 */
[----:B------:R-:W0:Y:S04]  /*0b80*/  LDS.128 R24, [UR5+0x280] ;  /* 0x00028005ff187984 */ /* 0x000e280008000c00 */
        /* <DEDUP_REMOVED lines=25> */
[----:B-1234-:R-:W0:Y:S02]  /*0d20*/  LDS.128 R128, [UR5+0xf80] ;  /* 0x000f8005ff807984 */ /* 0x01ee240008000c00 */
.L_x_1:
[----:B-1----:R-:W-:-:S04]  /*0d30*/  SHF.L.U32 R3, R145, 0x6, RZ ;  /* 0x0000000691037819 */ /* 0x002fc800000006ff */
[----:B------:R-:W-:-:S05]  /*0d40*/  LEA R3, R3, R162, 0x2 ;  /* 0x000000a203037211 */ /* 0x000fca00078e10ff */
[----:B------:R-:W2:Y:S04]  /*0d50*/  LDL.128 R132, [R3] ;  /* 0x0000000003847983 */ /* 0x000ea80000100c00 */
[----:B------:R-:W3:Y:S04]  /*0d60*/  LDL.128 R148, [R3+0x10] ;  /* 0x0000100003947983 */ /* 0x000ee80000100c00 */
[----:B------:R-:W4:Y:S01]  /*0d70*/  LDL.128 R152, [R3+0x20] ;  /* 0x0000200003987983 */ /* 0x000f220000100c00 */
[----:B------:R-:W-:-:S03]  /*0d80*/  LEA R163, R145, R2, 0xa ;  /* 0x0000000291a37211 */ /* 0x000fc600078e50ff */
[----:B------:R-:W5:Y:S01]  /*0d90*/  LDL.128 R136, [R3+0x30] ;  /* 0x0000300003887983 */ /* 0x000f620000100c00 */
[----:B------:R-:W-:-:S03]  /*0da0*/  SHF.L.U32 R163, R163, 0x2, RZ ;  /* 0x00000002a3a37819 */ /* 0x000fc600000006ff */
[----:B------:R-:W5:Y:S01]  /*0db0*/  LDL.128 R140, [R3+0x40] ;  /* 0x00004000038c7983 */ /* 0x000f620000100c00 */
[----:B------:R-:W-:-:S05]  /*0dc0*/  LEA R163, R163, UR6, 0x2 ;  /* 0x00000006a3a37c11 */ /* 0x000fca000f8e10ff */
[----:B------:R-:W2:Y:S02]  /*0dd0*/  LDS.128 R144, [R163] ;  /* 0x00000000a3907984 */ /* 0x000ea40000000c00 */
[-C--:B--2---:R-:W-:Y:S01]  /*0de0*/  FFMA R156, R8, R144.reuse, R133 ;  /* 0x00000090089c7223 */ /* 0x084fe20000000085 */
[-C--:B------:R-:W-:Y:S01]  /*0df0*/  FFMA R158, R16, R144.reuse, R135 ;  /* 0x00000090109e7223 */ /* 0x080fe20000000087 */
[-C--:B0-----:R-:W-:Y:S01]  /*0e00*/  FFMA R132, R4, R144.reuse, R132 ;  /* 0x0000009004847223 */ /* 0x081fe20000000084 */
[----:B------:R-:W-:Y:S01]  /*0e10*/  FFMA R134, R12, R144, R134 ;  /* 0x000000900c867223 */ /* 0x000fe20000000086 */
[-C--:B------:R-:W-:Y:S01]  /*0e20*/  FFMA R135, R9, R145.reuse, R156 ;  /* 0x0000009109877223 */ /* 0x080fe2000000009c */
[-C--:B------:R-:W-:Y:S01]  /*0e30*/  FFMA R159, R17, R145.reuse, R158 ;  /* 0x00000091119f7223 */ /* 0x080fe2000000009e */
[-C--:B------:R-:W-:Y:S01]  /*0e40*/  FFMA R133, R5, R145.reuse, R132 ;  /* 0x0000009105857223 */ /* 0x080fe20000000084 */
[----:B------:R-:W-:Y:S01]  /*0e50*/  FFMA R157, R13, R145, R134 ;  /* 0x000000910d9d7223 */ /* 0x000fe20000000086 */
[-C--:B------:R-:W-:Y:S01]  /*0e60*/  FFMA R132, R10, R146.reuse, R135 ;  /* 0x000000920a847223 */ /* 0x080fe20000000087 */
[-C--:B------:R-:W-:Y:S01]  /*0e70*/  FFMA R134, R18, R146.reuse, R159 ;  /* 0x0000009212867223 */ /* 0x080fe2000000009f */
[-C--:B------:R-:W-:Y:S01]  /*0e80*/  FFMA R156, R6, R146.reuse, R133 ;  /* 0x00000092069c7223 */ /* 0x080fe20000000085 */
[----:B------:R-:W-:Y:S01]  /*0e90*/  FFMA R158, R14, R146, R157 ;  /* 0x000000920e9e7223 */ /* 0x000fe2000000009d */
[-C--:B------:R-:W-:Y:S01]  /*0ea0*/  FFMA R157, R11, R147.reuse, R132 ;  /* 0x000000930b9d7223 */ /* 0x080fe20000000084 */
[----:B------:R-:W-:-:S02]  /*0eb0*/  FFMA R159, R19, R147, R134 ;  /* 0x00000093139f7223 */ /* 0x000fc40000000086 */
[----:B------:R-:W2:Y:S01]  /*0ec0*/  LDL.128 R132, [R3+0x50] ;  /* 0x0000500003847983 */ /* 0x000ea20000100c00 */
[-C--:B---3--:R-:W-:Y:S01]  /*0ed0*/  FFMA R165, R32, R144.reuse, R151 ;  /* 0x0000009020a57223 */ /* 0x088fe20000000097 */
[-C--:B------:R-:W-:Y:S01]  /*0ee0*/  FFMA R156, R7, R147.reuse, R156 ;  /* 0x00000093079c7223 */ /* 0x080fe2000000009c */
[----:B------:R-:W-:Y:S01]  /*0ef0*/  FFMA R158, R15, R147, R158 ;  /* 0x000000930f9e7223 */ /* 0x000fe2000000009e */
[-C--:B------:R-:W-:Y:S01]  /*0f00*/  FFMA R164, R24, R144.reuse, R149 ;  /* 0x0000009018a47223 */ /* 0x080fe20000000095 */
[-C--:B------:R-:W-:Y:S01]  /*0f10*/  FFMA R165, R33, R145.reuse, R165 ;  /* 0x0000009121a57223 */ /* 0x080fe200000000a5 */
[-C--:B------:R-:W-:Y:S01]  /*0f20*/  FFMA R150, R28, R144.reuse, R150 ;  /* 0x000000901c967223 */ /* 0x080fe20000000096 */
[----:B------:R-:W-:Y:S01]  /*0f30*/  FFMA R148, R20, R144, R148 ;  /* 0x0000009014947223 */ /* 0x000fe20000000094 */
[----:B------:R0:W-:Y:S01]  /*0f40*/  STL.128 [R3], R156 ;  /* 0x0000009c03007387 */ /* 0x0001e20000100c00 */
[-C--:B------:R-:W-:Y:S01]  /*0f50*/  FFMA R151, R25, R145.reuse, R164 ;  /* 0x0000009119977223 */ /* 0x080fe200000000a4 */
[-C--:B------:R-:W-:Y:S01]  /*0f60*/  FFMA R164, R29, R145.reuse, R150 ;  /* 0x000000911da47223 */ /* 0x080fe20000000096 */
[----:B------:R-:W-:-:S02]  /*0f70*/  FFMA R149, R21, R145, R148 ;  /* 0x0000009115957223 */ /* 0x000fc40000000094 */
[----:B------:R-:W-:Y:S01]  /*0f80*/  FFMA R150, R26, R146, R151 ;  /* 0x000000921a967223 */ /* 0x000fe20000000097 */
[----:B----4-:R-:W-:Y:S01]  /*0f90*/  FFMA R152, R36, R144, R152 ;  /* 0x0000009024987223 */ /* 0x010fe20000000098 */
[-C--:B------:R-:W-:Y:S01]  /*0fa0*/  FFMA R148, R22, R146.reuse, R149 ;  /* 0x0000009216947223 */ /* 0x080fe20000000095 */
[-C--:B------:R-:W-:Y:S01]  /*0fb0*/  FFMA R164, R30, R146.reuse, R164 ;  /* 0x000000921ea47223 */ /* 0x080fe200000000a4 */
[----:B0-----:R-:W-:-:S04]  /*0fc0*/  FFMA R156, R34, R146, R165 ;  /* 0x00000092229c7223 */ /* 0x001fc800000000a5 */
[----:B------:R-:W-:Y:S01]  /*0fd0*/  FFMA R151, R35, R147, R156 ;  /* 0x0000009323977223 */ /* 0x000fe2000000009c */
[-C--:B------:R-:W-:Y:S01]  /*0fe0*/  FFMA R156, R40, R144.reuse, R153 ;  /* 0x00000090289c7223 */ /* 0x080fe20000000099 */
[-C--:B------:R-:W-:Y:S01]  /*0ff0*/  FFMA R154, R44, R144.reuse, R154 ;  /* 0x000000902c9a7223 */ /* 0x080fe2000000009a */
[----:B------:R-:W-:Y:S01]  /*1000*/  FFMA R158, R48, R144, R155 ;  /* 0x00000090309e7223 */ /* 0x000fe2000000009b */
[-C--:B------:R-:W-:Y:S01]  /*1010*/  FFMA R153, R37, R145.reuse, R152 ;  /* 0x0000009125997223 */ /* 0x080fe20000000098 */
[----:B------:R-:W-:Y:S01]  /*1020*/  FFMA R155, R41, R145, R156 ;  /* 0x00000091299b7223 */ /* 0x000fe2000000009c */
[-C--:B------:R-:W-:Y:S01]  /*1030*/  FFMA R149, R27, R147.reuse, R150 ;  /* 0x000000931b957223 */ /* 0x080fe20000000096 */
[-C--:B------:R-:W-:Y:S01]  /*1040*/  FFMA R148, R23, R147.reuse, R148 ;  /* 0x0000009317947223 */ /* 0x080fe20000000094 */
[----:B------:R-:W-:Y:S01]  /*1050*/  FFMA R150, R31, R147, R164 ;  /* 0x000000931f967223 */ /* 0x000fe200000000a4 */
[----:B------:R-:W-:Y:S01]  /*1060*/  FFMA R157, R45, R145, R154 ;  /* 0x000000912d9d7223 */ /* 0x000fe2000000009a */
[-C--:B------:R-:W-:Y:S01]  /*1070*/  FFMA R152, R38, R146.reuse, R153 ;  /* 0x0000009226987223 */ /* 0x080fe20000000099 */
[----:B------:R-:W-:-:S02]  /*1080*/  FFMA R154, R42, R146, R155 ;  /* 0x000000922a9a7223 */ /* 0x000fc4000000009b */
[----:B------:R0:W-:Y:S01]  /*1090*/  STL.128 [R3+0x10], R148 ;  /* 0x0000109403007387 */ /* 0x0001e20000100c00 */
[----:B------:R-:W-:Y:S01]  /*10a0*/  FFMA R159, R49, R145, R158 ;  /* 0x00000091319f7223 */ /* 0x000fe2000000009e */
[-C--:B0-----:R-:W-:Y:S01]  /*10b0*/  FFMA R148, R39, R147.reuse, R152 ;  /* 0x0000009327947223 */ /* 0x081fe20000000098 */
[-C--:B------:R-:W-:Y:S02]  /*10c0*/  FFMA R149, R43, R147.reuse, R154 ;  /* 0x000000932b957223 */ /* 0x080fe4000000009a */
[----:B------:R-:W3:Y:S01]  /*10d0*/  LDL.128 R152, [R3+0x60] ;  /* 0x0000600003987983 */ /* 0x000ee20000100c00 */
[-C--:B------:R-:W-:Y:S01]  /*10e0*/  FFMA R156, R50, R146.reuse, R159 ;  /* 0x00000092329c7223 */ /* 0x080fe2000000009f */
[----:B------:R-:W-:Y:S01]  /*10f0*/  FFMA R150, R46, R146, R157 ;  /* 0x000000922e967223 */ /* 0x000fe2000000009d */
[-C--:B-----5:R-:W-:Y:S02]  /*1100*/  FFMA R138, R60, R144.reuse, R138 ;  /* 0x000000903c8a7223 */ /* 0x0a0fe4000000008a */
[-C--:B------:R-:W-:Y:S01]  /*1110*/  FFMA R151, R51, R147.reuse, R156 ;  /* 0x0000009333977223 */ /* 0x080fe2000000009c */
[-C--:B------:R-:W-:Y:S01]  /*1120*/  FFMA R156, R56, R144.reuse, R137 ;  /* 0x00000090389c7223 */ /* 0x080fe20000000089 */
[-C--:B------:R-:W-:Y:S01]  /*1130*/  FFMA R158, R64, R144.reuse, R139 ;  /* 0x00000090409e7223 */ /* 0x080fe2000000008b */
[----:B------:R-:W-:Y:S01]  /*1140*/  FFMA R150, R47, R147, R150 ;  /* 0x000000932f967223 */ /* 0x000fe20000000096 */
[----:B------:R-:W-:Y:S01]  /*1150*/  FFMA R136, R52, R144, R136 ;  /* 0x0000009034887223 */ /* 0x000fe20000000088 */
[-C--:B------:R-:W-:Y:S01]  /*1160*/  FFMA R139, R57, R145.reuse, R156 ;  /* 0x00000091398b7223 */ /* 0x080fe2000000009c */
[-C--:B------:R-:W-:Y:S01]  /*1170*/  FFMA R157, R61, R145.reuse, R138 ;  /* 0x000000913d9d7223 */ /* 0x080fe2000000008a */
[-C--:B------:R-:W-:Y:S01]  /*1180*/  FFMA R159, R65, R145.reuse, R158 ;  /* 0x00000091419f7223 */ /* 0x080fe2000000009e */
[----:B------:R-:W-:Y:S01]  /*1190*/  FFMA R137, R53, R145, R136 ;  /* 0x0000009135897223 */ /* 0x000fe20000000088 */
[----:B------:R0:W-:Y:S01]  /*11a0*/  STL.128 [R3+0x20], R148 ;  /* 0x0000209403007387 */ /* 0x0001e20000100c00 */
[----:B------:R-:W-:-:S02]  /*11b0*/  FFMA R138, R58, R146, R139 ;  /* 0x000000923a8a7223 */ /* 0x000fc4000000008b */
[-C--:B------:R-:W-:Y:S02]  /*11c0*/  FFMA R136, R54, R146.reuse, R137 ;  /* 0x0000009236887223 */ /* 0x080fe40000000089 */
[----:B------:R-:W-:Y:S01]  /*11d0*/  FFMA R137, R59, R147, R138 ;  /* 0x000000933b897223 */ /* 0x000fe2000000008a */
[-C--:B0-----:R-:W-:Y:S01]  /*11e0*/  FFMA R148, R62, R146.reuse, R157 ;  /* 0x000000923e947223 */ /* 0x081fe2000000009d */
[----:B------:R-:W-:-:S03]  /*11f0*/  FFMA R150, R66, R146, R159 ;  /* 0x0000009242967223 */ /* 0x000fc6000000009f */
[-C--:B------:R-:W-:Y:S01]  /*1200*/  FFMA R138, R63, R147.reuse, R148 ;  /* 0x000000933f8a7223 */ /* 0x080fe20000000094 */
[----:B------:R-:W-:Y:S01]  /*1210*/  FFMA R139, R67, R147, R150 ;  /* 0x00000093438b7223 */ /* 0x000fe20000000096 */
[-C--:B------:R-:W-:Y:S01]  /*1220*/  FFMA R148, R72, R144.reuse, R141 ;  /* 0x0000009048947223 */ /* 0x080fe2000000008d */
[----:B------:R-:W-:-:S03]  /*1230*/  FFMA R150, R80, R144, R143 ;  /* 0x0000009050967223 */ /* 0x000fc6000000008f */
[-C--:B------:R-:W-:Y:S01]  /*1240*/  FFMA R143, R73, R145.reuse, R148 ;  /* 0x00000091498f7223 */ /* 0x080fe20000000094 */
[----:B------:R-:W-:Y:S02]  /*1250*/  FFMA R159, R81, R145, R150 ;  /* 0x00000091519f7223 */ /* 0x000fe40000000096 */
[----:B------:R-:W4:Y:S01]  /*1260*/  LDL.128 R148, [R3+0x70] ;  /* 0x0000700003947983 */ /* 0x000f220000100c00 */
[-C--:B------:R-:W-:Y:S01]  /*1270*/  FFMA R140, R68, R144.reuse, R140 ;  /* 0x00000090448c7223 */ /* 0x080fe2000000008c */
[----:B------:R-:W-:Y:S01]  /*1280*/  FFMA R136, R55, R147, R136 ;  /* 0x0000009337887223 */ /* 0x000fe20000000088 */
[----:B------:R-:W-:Y:S02]  /*1290*/  FFMA R142, R76, R144, R142 ;  /* 0x000000904c8e7223 */ /* 0x000fe4000000008e */
[-C--:B------:R-:W-:Y:S02]  /*12a0*/  FFMA R141, R69, R145.reuse, R140 ;  /* 0x00000091458d7223 */ /* 0x080fe4000000008c */
[----:B------:R0:W-:Y:S01]  /*12b0*/  STL.128 [R3+0x30], R136 ;  /* 0x0000308803007387 */ /* 0x0001e20000100c00 */
[----:B------:R-:W-:Y:S01]  /*12c0*/  FFMA R157, R77, R145, R142 ;  /* 0x000000914d9d7223 */ /* 0x000fe2000000008e */
[----:B------:R-:W-:-:S03]  /*12d0*/  FFMA R156, R70, R146, R141 ;  /* 0x00000092469c7223 */ /* 0x000fc6000000008d */
[-C--:B------:R-:W-:Y:S01]  /*12e0*/  FFMA R158, R78, R146.reuse, R157 ;  /* 0x000000924e9e7223 */ /* 0x080fe2000000009d */
[-C--:B0-----:R-:W-:Y:S02]  /*12f0*/  FFMA R136, R74, R146.reuse, R143 ;  /* 0x000000924a887223 */ /* 0x081fe4000000008f */
[----:B------:R-:W5:Y:S01]  /*1300*/  LDL.128 R140, [R3+0x80] ;  /* 0x00008000038c7983 */ /* 0x000f620000100c00 */
[----:B------:R-:W-:Y:S01]  /*1310*/  FFMA R138, R82, R146, R159 ;  /* 0x00000092528a7223 */ /* 0x000fe2000000009f */
[----:B------:R-:W-:-:S03]  /*1320*/  FFMA R157, R75, R147, R136 ;  /* 0x000000934b9d7223 */ /* 0x000fc60000000088 */
[-C--:B------:R-:W-:Y:S01]  /*1330*/  FFMA R159, R83, R147.reuse, R138 ;  /* 0x00000093539f7223 */ /* 0x080fe2000000008a */
[-C--:B------:R-:W-:Y:S01]  /*1340*/  FFMA R156, R71, R147.reuse, R156 ;  /* 0x00000093479c7223 */ /* 0x080fe2000000009c */
[----:B------:R-:W-:-:S05]  /*1350*/  FFMA R158, R79, R147, R158 ;  /* 0x000000934f9e7223 */ /* 0x000fca000000009e */
[----:B------:R0:W-:Y:S01]  /*1360*/  STL.128 [R3+0x40], R156 ;  /* 0x0000409c03007387 */ /* 0x0001e20000100c00 */
[-C--:B--2---:R-:W-:Y:S01]  /*1370*/  FFMA R136, R88, R144.reuse, R133 ;  /* 0x0000009058887223 */ /* 0x084fe20000000085 */
[-C--:B------:R-:W-:Y:S01]  /*1380*/  FFMA R134, R92, R144.reuse, R134 ;  /* 0x000000905c867223 */ /* 0x080fe20000000086 */
[-C--:B------:R-:W-:Y:S02]  /*1390*/  FFMA R138, R96, R144.reuse, R135 ;  /* 0x00000090608a7223 */ /* 0x080fe40000000087 */
[-C--:B------:R-:W-:Y:S01]  /*13a0*/  FFMA R135, R89, R145.reuse, R136 ;  /* 0x0000009159877223 */ /* 0x080fe20000000088 */
[-C--:B------:R-:W-:Y:S01]  /*13b0*/  FFMA R165, R93, R145.reuse, R134 ;  /* 0x000000915da57223 */ /* 0x080fe20000000086 */
[----:B------:R-:W-:Y:S02]  /*13c0*/  FFMA R134, R97, R145, R138 ;  /* 0x0000009161867223 */ /* 0x000fe4000000008a */
[----:B------:R-:W2:Y:S01]  /*13d0*/  LDL.128 R136, [R3+0x90] ;  /* 0x0000900003887983 */ /* 0x000ea20000100c00 */
[----:B------:R-:W-:Y:S01]  /*13e0*/  FFMA R132, R84, R144, R132 ;  /* 0x0000009054847223 */ /* 0x000fe20000000084 */
[----:B------:R-:W-:-:S03]  /*13f0*/  FFMA R134, R98, R146, R134 ;  /* 0x0000009262867223 */ /* 0x000fc60000000086 */
[----:B------:R-:W-:Y:S01]  /*1400*/  FFMA R133, R85, R145, R132 ;  /* 0x0000009155857223 */ /* 0x000fe20000000084 */
[-C--:B------:R-:W-:Y:S01]  /*1410*/  FFMA R132, R90, R146.reuse, R135 ;  /* 0x000000925a847223 */ /* 0x080fe20000000087 */
[-C--:B0-----:R-:W-:Y:S02]  /*1420*/  FFMA R159, R99, R147.reuse, R134 ;  /* 0x00000093639f7223 */ /* 0x081fe40000000086 */
[-C--:B------:R-:W-:Y:S01]  /*1430*/  FFMA R156, R86, R146.reuse, R133 ;  /* 0x00000092569c7223 */ /* 0x080fe20000000085 */
[-C--:B------:R-:W-:Y:S02]  /*1440*/  FFMA R157, R91, R147.reuse, R132 ;  /* 0x000000935b9d7223 */ /* 0x080fe40000000084 */
[----:B------:R-:W2:Y:S01]  /*1450*/  LDL.128 R132, [R3+0xa0] ;  /* 0x0000a00003847983 */ /* 0x000ea20000100c00 */
[----:B------:R-:W-:Y:S01]  /*1460*/  FFMA R158, R94, R146, R165 ;  /* 0x000000925e9e7223 */ /* 0x000fe200000000a5 */
[----:B------:R-:W-:-:S03]  /*1470*/  FFMA R156, R87, R147, R156 ;  /* 0x00000093579c7223 */ /* 0x000fc6000000009c */
[----:B------:R-:W-:-:S05]  /*1480*/  FFMA R158, R95, R147, R158 ;  /* 0x000000935f9e7223 */ /* 0x000fca000000009e */
[----:B------:R0:W-:Y:S01]  /*1490*/  STL.128 [R3+0x50], R156 ;  /* 0x0000509c03007387 */ /* 0x0001e20000100c00 */
[-C--:B---3--:R-:W-:Y:S01]  /*14a0*/  FFMA R152, R100, R144.reuse, R152 ;  /* 0x0000009064987223 */ /* 0x088fe20000000098 */
[-C--:B------:R-:W-:Y:S01]  /*14b0*/  FFMA R164, R104, R144.reuse, R153 ;  /* 0x0000009068a47223 */ /* 0x080fe20000000099 */
[-C--:B------:R-:W-:Y:S01]  /*14c0*/  FFMA R154, R108, R144.reuse, R154 ;  /* 0x000000906c9a7223 */ /* 0x080fe2000000009a */
[----:B------:R-:W-:Y:S01]  /*14d0*/  FFMA R165, R112, R144, R155 ;  /* 0x0000009070a57223 */ /* 0x000fe2000000009b */
[-C--:B------:R-:W-:Y:S01]  /*14e0*/  FFMA R153, R101, R145.reuse, R152 ;  /* 0x0000009165997223 */ /* 0x080fe20000000098 */
[-C--:B------:R-:W-:Y:S01]  /*14f0*/  FFMA R155, R105, R145.reuse, R164 ;  /* 0x00000091699b7223 */ /* 0x080fe200000000a4 */
[----:B------:R-:W-:Y:S02]  /*1500*/  FFMA R164, R109, R145, R154 ;  /* 0x000000916da47223 */ /* 0x000fe4000000009a */
[-C--:B------:R-:W-:Y:S01]  /*1510*/  FFMA R152, R102, R146.reuse, R153 ;  /* 0x0000009266987223 */ /* 0x080fe20000000099 */
[----:B------:R-:W-:-:S03]  /*1520*/  FFMA R154, R106, R146, R155 ;  /* 0x000000926a9a7223 */ /* 0x000fc6000000009b */
[-C--:B0-----:R-:W-:Y:S01]  /*1530*/  FFMA R156, R103, R147.reuse, R152 ;  /* 0x00000093679c7223 */ /* 0x081fe20000000098 */
[----:B------:R-:W-:Y:S02]  /*1540*/  FFMA R157, R107, R147, R154 ;  /* 0x000000936b9d7223 */ /* 0x000fe4000000009a */
[----:B------:R-:W5:Y:S01]  /*1550*/  LDS.128 R152, [R163+0x80] ;  /* 0x00008000a3987984 */ /* 0x000f620000000c00 */
[----:B------:R-:W-:Y:S01]  /*1560*/  FFMA R165, R113, R145, R165 ;  /* 0x0000009171a57223 */ /* 0x000fe200000000a5 */
[----:B------:R-:W-:-:S03]  /*1570*/  FFMA R158, R110, R146, R164 ;  /* 0x000000926e9e7223 */ /* 0x000fc600000000a4 */
[----:B------:R-:W-:-:S04]  /*1580*/  FFMA R164, R114, R146, R165 ;  /* 0x0000009272a47223 */ /* 0x000fc800000000a5 */
[-C--:B------:R-:W-:Y:S01]  /*1590*/  FFMA R159, R115, R147.reuse, R164 ;  /* 0x00000093739f7223 */ /* 0x080fe200000000a4 */
[----:B------:R-:W-:-:S05]  /*15a0*/  FFMA R158, R111, R147, R158 ;  /* 0x000000936f9e7223 */ /* 0x000fca000000009e */
[----:B------:R0:W-:Y:S01]  /*15b0*/  STL.128 [R3+0x60], R156 ;  /* 0x0000609c03007387 */ /* 0x0001e20000100c00 */
[-C--:B----4-:R-:W-:Y:S01]  /*15c0*/  FFMA R164, R120, R144.reuse, R149 ;  /* 0x0000009078a47223 */ /* 0x090fe20000000095 */
        /* <DEDUP_REMOVED lines=10> */
[----:B0-----:R-:W-:Y:S01]  /*1670*/  FFMA R156, R130, R146, R145 ;  /* 0x00000092829c7223 */ /* 0x001fe20000000091 */
[-C--:B------:R-:W-:Y:S01]  /*1680*/  FFMA R145, R123, R147.reuse, R148 ;  /* 0x000000937b917223 */ /* 0x080fe20000000094 */
[-C--:B------:R-:W-:Y:S01]  /*1690*/  FFMA R144, R119, R147.reuse, R144 ;  /* 0x0000009377907223 */ /* 0x080fe20000000090 */
[-C--:B------:R-:W-:Y:S01]  /*16a0*/  FFMA R146, R127, R147.reuse, R150 ;  /* 0x000000937f927223 */ /* 0x080fe20000000096 */
[----:B------:R-:W-:Y:S01]  /*16b0*/  FFMA R147, R131, R147, R156 ;  /* 0x0000009383937223 */ /* 0x000fe2000000009c */
[-C--:B-----5:R-:W-:Y:S01]  /*16c0*/  FFMA R148, R8, R152.reuse, R141 ;  /* 0x0000009808947223 */ /* 0x0a0fe2000000008d */
[-C--:B------:R-:W-:Y:S01]  /*16d0*/  FFMA R142, R12, R152.reuse, R142 ;  /* 0x000000980c8e7223 */ /* 0x080fe2000000008e */
[-C--:B------:R-:W-:Y:S01]  /*16e0*/  FFMA R140, R4, R152.reuse, R140 ;  /* 0x00000098048c7223 */ /* 0x080fe2000000008c */
[----:B------:R-:W-:Y:S01]  /*16f0*/  FFMA R150, R16, R152, R143 ;  /* 0x0000009810967223 */ /* 0x000fe2000000008f */
[-C--:B------:R-:W-:Y:S01]  /*1700*/  FFMA R143, R9, R153.reuse, R148 ;  /* 0x00000099098f7223 */ /* 0x080fe20000000094 */
[-C--:B------:R-:W-:Y:S01]  /*1710*/  FFMA R149, R13, R153.reuse, R142 ;  /* 0x000000990d957223 */ /* 0x080fe2000000008e */
[-C--:B------:R-:W-:Y:S01]  /*1720*/  FFMA R141, R5, R153.reuse, R140 ;  /* 0x00000099058d7223 */ /* 0x080fe2000000008c */
[----:B------:R0:W-:Y:S01]  /*1730*/  STL.128 [R3+0x70], R144 ;  /* 0x0000709003007387 */ /* 0x0001e20000100c00 */
[----:B------:R-:W-:Y:S01]  /*1740*/  FFMA R151, R17, R153, R150 ;  /* 0x0000009911977223 */ /* 0x000fe20000000096 */
[-C--:B------:R-:W-:Y:S01]  /*1750*/  FFMA R142, R10, R154.reuse, R143 ;  /* 0x0000009a0a8e7223 */ /* 0x080fe2000000008f */
[----:B------:R-:W-:-:S03]  /*1760*/  FFMA R140, R6, R154, R141 ;  /* 0x0000009a068c7223 */ /* 0x000fc6000000008d */
[-C--:B------:R-:W-:Y:S01]  /*1770*/  FFMA R141, R11, R155.reuse, R142 ;  /* 0x0000009b0b8d7223 */ /* 0x080fe2000000008e */
[-C--:B0-----:R-:W-:Y:S01]  /*1780*/  FFMA R144, R14, R154.reuse, R149 ;  /* 0x0000009a0e907223 */ /* 0x081fe20000000095 */
[----:B------:R-:W-:Y:S01]  /*1790*/  FFMA R146, R18, R154, R151 ;  /* 0x0000009a12927223 */ /* 0x000fe20000000097 */
[-C--:B------:R-:W-:Y:S01]  /*17a0*/  FFMA R140, R7, R155.reuse, R140 ;  /* 0x0000009b078c7223 */ /* 0x080fe2000000008c */
[----:B------:R-:W3:Y:S01]  /*17b0*/  LDL.128 R148, [R3+0xc0] ;  /* 0x0000c00003947983 */ /* 0x000ee20000100c00 */
[-C--:B------:R-:W-:Y:S01]  /*17c0*/  FFMA R142, R15, R155.reuse, R144 ;  /* 0x0000009b0f8e7223 */ /* 0x080fe20000000090 */
[----:B------:R-:W-:-:S05]  /*17d0*/  FFMA R143, R19, R155, R146 ;  /* 0x0000009b138f7223 */ /* 0x000fca0000000092 */
[----:B------:R0:W-:Y:S01]  /*17e0*/  STL.128 [R3+0x80], R140 ;  /* 0x0000808c03007387 */ /* 0x0001e20000100c00 */
[-C--:B--2---:R-:W-:Y:S01]  /*17f0*/  FFMA R136, R20, R152.reuse, R136 ;  /* 0x0000009814887223 */ /* 0x084fe20000000088 */
[-C--:B------:R-:W-:Y:S01]  /*1800*/  FFMA R144, R24, R152.reuse, R137 ;  /* 0x0000009818907223 */ /* 0x080fe20000000089 */
[-C--:B------:R-:W-:Y:S01]  /*1810*/  FFMA R138, R28, R152.reuse, R138 ;  /* 0x000000981c8a7223 */ /* 0x080fe2000000008a */
[----:B------:R-:W-:Y:S01]  /*1820*/  FFMA R146, R32, R152, R139 ;  /* 0x0000009820927223 */ /* 0x000fe2000000008b */
[-C--:B------:R-:W-:Y:S01]  /*1830*/  FFMA R137, R21, R153.reuse, R136 ;  /* 0x0000009915897223 */ /* 0x080fe20000000088 */
[-C--:B------:R-:W-:Y:S01]  /*1840*/  FFMA R139, R25, R153.reuse, R144 ;  /* 0x00000099198b7223 */ /* 0x080fe20000000090 */
[-C--:B------:R-:W-:Y:S02]  /*1850*/  FFMA R145, R29, R153.reuse, R138 ;  /* 0x000000991d917223 */ /* 0x080fe4000000008a */
[-C--:B------:R-:W-:Y:S01]  /*1860*/  FFMA R136, R22, R154.reuse, R137 ;  /* 0x0000009a16887223 */ /* 0x080fe20000000089 */
[----:B------:R-:W-:Y:S01]  /*1870*/  FFMA R138, R26, R154, R139 ;  /* 0x0000009a1a8a7223 */ /* 0x000fe2000000008b */
[----:B------:R-:W-:-:S02]  /*1880*/  FFMA R147, R33, R153, R146 ;  /* 0x0000009921937223 */ /* 0x000fc40000000092 */
[-C--:B0-----:R-:W-:Y:S01]  /*1890*/  FFMA R140, R23, R155.reuse, R136 ;  /* 0x0000009b178c7223 */ /* 0x081fe20000000088 */
[-C--:B------:R-:W-:Y:S01]  /*18a0*/  FFMA R141, R27, R155.reuse, R138 ;  /* 0x0000009b1b8d7223 */ /* 0x080fe2000000008a */
[----:B------:R-:W-:Y:S01]  /*18b0*/  FFMA R144, R34, R154, R147 ;  /* 0x0000009a22907223 */ /* 0x000fe20000000093 */
[----:B------:R-:W2:Y:S01]  /*18c0*/  LDL.128 R136, [R3+0xb0] ;  /* 0x0000b00003887983 */ /* 0x000ea20000100c00 */
[-C--:B------:R-:W-:Y:S02]  /*18d0*/  FFMA R146, R48, R152.reuse, R135 ;  /* 0x0000009830927223 */ /* 0x080fe40000000087 */
[----:B------:R-:W-:Y:S01]  /*18e0*/  FFMA R143, R35, R155, R144 ;  /* 0x0000009b238f7223 */ /* 0x000fe20000000090 */
[----:B------:R-:W-:Y:S01]  /*18f0*/  FFMA R144, R40, R152, R133 ;  /* 0x0000009828907223 */ /* 0x000fe20000000085 */
[----:B------:R-:W-:Y:S01]  /*1900*/  FFMA R142, R30, R154, R145 ;  /* 0x0000009a1e8e7223 */ /* 0x000fe20000000091 */
[-C--:B------:R-:W-:Y:S01]  /*1910*/  FFMA R132, R36, R152.reuse, R132 ;  /* 0x0000009824847223 */ /* 0x080fe20000000084 */
[----:B------:R-:W-:Y:S01]  /*1920*/  FFMA R134, R44, R152, R134 ;  /* 0x000000982c867223 */ /* 0x000fe20000000086 */
[-C--:B------:R-:W-:Y:S01]  /*1930*/  FFMA R135, R41, R153.reuse, R144 ;  /* 0x0000009929877223 */ /* 0x080fe20000000090 */
[----:B------:R-:W-:Y:S01]  /*1940*/  FFMA R147, R49, R153, R146 ;  /* 0x0000009931937223 */ /* 0x000fe20000000092 */
[----:B------:R-:W-:Y:S01]  /*1950*/  FFMA R142, R31, R155, R142 ;  /* 0x0000009b1f8e7223 */ /* 0x000fe2000000008e */
[-C--:B------:R-:W-:Y:S01]  /*1960*/  FFMA R133, R37, R153.reuse, R132 ;  /* 0x0000009925857223 */ /* 0x080fe20000000084 */
[----:B------:R-:W-:Y:S01]  /*1970*/  FFMA R145, R45, R153, R134 ;  /* 0x000000992d917223 */ /* 0x000fe20000000086 */
[-C--:B------:R-:W-:Y:S01]  /*1980*/  FFMA R132, R42, R154.reuse, R135 ;  /* 0x0000009a2a847223 */ /* 0x080fe20000000087 */
[-C--:B------:R-:W-:Y:S01]  /*1990*/  FFMA R134, R50, R154.reuse, R147 ;  /* 0x0000009a32867223 */ /* 0x080fe20000000093 */
[----:B------:R0:W-:Y:S01]  /*19a0*/  STL.128 [R3+0x90], R140 ;  /* 0x0000908c03007387 */ /* 0x0001e20000100c00 */
[-C--:B------:R-:W-:Y:S01]  /*19b0*/  FFMA R158, R46, R154.reuse, R145 ;  /* 0x0000009a2e9e7223 */ /* 0x080fe20000000091 */
[----:B------:R-:W-:Y:S01]  /*19c0*/  FFMA R156, R38, R154, R133 ;  /* 0x0000009a269c7223 */ /* 0x000fe20000000085 */
[-C--:B------:R-:W-:Y:S01]  /*19d0*/  FFMA R157, R43, R155.reuse, R132 ;  /* 0x0000009b2b9d7223 */ /* 0x080fe20000000084 */
[-C--:B------:R-:W-:Y:S01]  /*19e0*/  FFMA R159, R51, R155.reuse, R134 ;  /* 0x0000009b339f7223 */ /* 0x080fe20000000086 */
[----:B------:R-:W4:Y:S04]  /*19f0*/  LDL.128 R144, [R3+0xd0] ;  /* 0x0000d00003907983 */ /* 0x000f280000100c00 */
[----:B------:R-:W5:Y:S04]  /*1a00*/  LDL.128 R132, [R3+0xf0] ;  /* 0x0000f00003847983 */ /* 0x000f680000100c00 */
[----:B0-----:R-:W5:Y:S01]  /*1a10*/  LDL.128 R140, [R3+0xe0] ;  /* 0x0000e000038c7983 */ /* 0x001f620000100c00 */
[-C--:B------:R-:W-:Y:S01]  /*1a20*/  FFMA R156, R39, R155.reuse, R156 ;  /* 0x0000009b279c7223 */ /* 0x080fe2000000009c */
[----:B------:R-:W-:-:S05]  /*1a30*/  FFMA R158, R47, R155, R158 ;  /* 0x0000009b2f9e7223 */ /* 0x000fca000000009e */
[----:B------:R0:W-:Y:S01]  /*1a40*/  STL.128 [R3+0xa0], R156 ;  /* 0x0000a09c03007387 */ /* 0x0001e20000100c00 */
[----:B------:R-:W-:Y:S02]  /*1a50*/  UPLOP3.LUT UP1, UPT, UPT, UPT, UP0, 0x80, 0x8 ;  /* 0x000000000008789c */ /* 0x000fe40003f2f000 */
[----:B------:R-:W-:Y:S01]  /*1a60*/  UPLOP3.LUT UP0, UPT, UPT, UPT, UPT, 0x40, 0x4 ;  /* 0x000000000004789c */ /* 0x000fe20003f0e870 */
[-C--:B---3--:R-:W-:Y:S01]  /*1a70*/  FFMA R148, R68, R152.reuse, R148 ;  /* 0x0000009844947223 */ /* 0x088fe20000000094 */
[-C--:B------:R-:W-:Y:S01]  /*1a80*/  FFMA R150, R76, R152.reuse, R150 ;  /* 0x000000984c967223 */ /* 0x080fe20000000096 */
[-C--:B--2---:R-:W-:Y:S01]  /*1a90*/  FFMA R164, R56, R152.reuse, R137 ;  /* 0x0000009838a47223 */ /* 0x084fe20000000089 */
        /* <DEDUP_REMOVED lines=16> */
[----:B------:R-:W-:-:S03]  /*1ba0*/  FFMA R156, R72, R152, R149 ;  /* 0x00000098489c7223 */ /* 0x000fc60000000095 */
[----:B------:R0:W-:Y:S01]  /*1bb0*/  STL.128 [R3+0xb0], R136 ;  /* 0x0000b08803007387 */ /* 0x0001e20000100c00 */
[-C--:B----4-:R-:W-:Y:S01]  /*1bc0*/  FFMA R144, R84, R152.reuse, R144 ;  /* 0x0000009854907223 */ /* 0x090fe20000000090 */
[-C--:B------:R-:W-:Y:S01]  /*1bd0*/  FFMA R164, R88, R152.reuse, R145 ;  /* 0x0000009858a47223 */ /* 0x080fe20000000091 */
[-C--:B------:R-:W-:Y:S01]  /*1be0*/  FFMA R146, R92, R152.reuse, R146 ;  /* 0x000000985c927223 */ /* 0x080fe20000000092 */
[-C--:B------:R-:W-:Y:S01]  /*1bf0*/  FFMA R147, R96, R152.reuse, R147 ;  /* 0x0000009860937223 */ /* 0x080fe20000000093 */
[-C--:B-----5:R-:W-:Y:S01]  /*1c00*/  FFMA R132, R116, R152.reuse, R132 ;  /* 0x0000009874847223 */ /* 0x0a0fe20000000084 */
[-C--:B------:R-:W-:Y:S01]  /*1c10*/  FFMA R134, R124, R152.reuse, R134 ;  /* 0x000000987c867223 */ /* 0x080fe20000000086 */
[-C--:B------:R-:W-:Y:S01]  /*1c20*/  FFMA R145, R89, R153.reuse, R164 ;  /* 0x0000009959917223 */ /* 0x080fe200000000a4 */
[-C--:B------:R-:W-:Y:S01]  /*1c30*/  FFMA R141, R104, R152.reuse, R141 ;  /* 0x00000098688d7223 */ /* 0x080fe2000000008d */
[-C--:B------:R-:W-:Y:S01]  /*1c40*/  FFMA R140, R100, R152.reuse, R140 ;  /* 0x00000098648c7223 */ /* 0x080fe2000000008c */
[-C--:B------:R-:W-:Y:S01]  /*1c50*/  FFMA R142, R108, R152.reuse, R142 ;  /* 0x000000986c8e7223 */ /* 0x080fe2000000008e */
[-C--:B0-----:R-:W-:Y:S01]  /*1c60*/  FFMA R136, R112, R152.reuse, R143 ;  /* 0x0000009870887223 */ /* 0x081fe2000000008f */
[-C--:B------:R-:W-:Y:S01]  /*1c70*/  FFMA R138, R120, R152.reuse, R133 ;  /* 0x00000098788a7223 */ /* 0x080fe20000000085 */
[----:B------:R-:W-:Y:S01]  /*1c80*/  FFMA R152, R128, R152, R135 ;  /* 0x0000009880987223 */ /* 0x000fe20000000087 */
[-C--:B------:R-:W-:Y:S01]  /*1c90*/  FFMA R139, R81, R153.reuse, R158 ;  /* 0x00000099518b7223 */ /* 0x080fe2000000009e */
        /* <DEDUP_REMOVED lines=46> */
[----:B------:R1:W-:Y:S04]  /*1f80*/  STL.128 [R3+0xc0], R140 ;  /* 0x0000c08c03007387 */ /* 0x0003e80000100c00 */
[----:B------:R1:W-:Y:S04]  /*1f90*/  STL.128 [R3+0xd0], R136 ;  /* 0x0000d08803007387 */ /* 0x0003e80000100c00 */
[----:B------:R1:W-:Y:S04]  /*1fa0*/  STL.128 [R3+0xe0], R132 ;  /* 0x0000e08403007387 */ /* 0x0003e80000100c00 */
[----:B------:R1:W-:Y:S01]  /*1fb0*/  STL.128 [R3+0xf0], R152 ;  /* 0x0000f09803007387 */ /* 0x0003e20000100c00 */
[----:B------:R-:W-:Y:S01]  /*1fc0*/  MOV R145, 0x1 ;  /* 0x0000000100917802 */ /* 0x000fe20000000f00 */
[----:B------:R-:W-:Y:S06]  /*1fd0*/  BRA.U UP1, `(.L_x_1) ;  /* 0xffffffed01547547 */ /* 0x000fec000b83ffff */
[----:B------:R-:W-:-:S04]  /*1fe0*/  UIADD3 UR4, UPT, UPT, UR4, 0x1, URZ ;  /* 0x0000000104047890 */ /* 0x000fc8000fffe0ff */
[----:B------:R-:W-:-:S09]  /*1ff0*/  UISETP.NE.AND UP0, UPT, UR4, 0x8, UPT ;  /* 0x000000080400788c */ /* 0x000fd2000bf05270 */
[----:B------:R-:W-:Y:S05]  /*2000*/  BRA.U UP0, `(.L_x_2) ;  /* 0xffffffe900a07547 */ /* 0x000fea000b83ffff */
[----:B------:R-:W-:Y:S05]  /*2010*/  @P1 BRA `(.L_x_3) ;  /* 0xffffffe000a01947 */ /* 0x000fea000383ffff */
[----:B------:R-:W2:Y:S04]  /*2020*/  LDL.128 R128, [R1+0x1f0] ;  /* 0x0001f00001807983 */ /* 0x000ea80000100c00 */
[----:B------:R-:W3:Y:S04]  /*2030*/  LDL.128 R4, [R1] ;  /* 0x0000000001047983 */ /* 0x000ee80000100c00 */
[----:B------:R-:W4:Y:S04]  /*2040*/  LDL.128 R8, [R1+0x10] ;  /* 0x0000100001087983 */ /* 0x000f280000100c00 */
[----:B------:R-:W5:Y:S04]  /*2050*/  LDL.128 R12, [R1+0x20] ;  /* 0x00002000010c7983 */ /* 0x000f680000100c00 */
        /* <DEDUP_REMOVED lines=27> */
[----:B------:R-:W5:Y:S01]  /*2210*/  LDL.128 R124, [R1+0x1e0] ;  /* 0x0001e000017c7983 */ /* 0x000f620000100c00 */
[----:B------:R-:W0:Y:S08]  /*2220*/  S2UR UR5, SR_CTAID.X ;  /* 0x00000000000579c3 */ /* 0x000e300000002500 */
[----:B-1----:R-:W1:Y:S01]  /*2230*/  LDC.64 R2, c[0x0][0x390] ;  /* 0x0000e400ff027b82 */ /* 0x002e620000000a00 */
[----:B0-----:R-:W-:-:S02]  /*2240*/  USHF.L.U32 UR4, UR5, 0xc, URZ ;  /* 0x0000000c05047899 */ /* 0x001fc400080006ff */
[----:B------:R-:W-:Y:S02]  /*2250*/  USHF.L.U32 UR5, UR5, 0x5, URZ ;  /* 0x0000000505057899 */ /* 0x000fe400080006ff */
[----:B------:R-:W-:Y:S02]  /*2260*/  ULOP3.LUT UR4, UR4, 0x7ff80000, URZ, 0xc0, !UPT ;  /* 0x7ff8000004047892 */ /* 0x000fe4000f8ec0ff */
[----:B------:R-:W-:-:S04]  /*2270*/  ULOP3.LUT UR5, UR5, 0xfe0, URZ, 0xc0, !UPT ;  /* 0x00000fe005057892 */ /* 0x000fc8000f8ec0ff */
[----:B------:R-:W-:-:S04]  /*2280*/  LEA R0, R0, UR4, 0xd ;  /* 0x0000000400007c11 */ /* 0x000fc8000f8e68ff */
[----:B------:R-:W-:-:S05]  /*2290*/  IADD3 R0, PT, PT, R0, UR5, RZ ;  /* 0x0000000500007c10 */ /* 0x000fca000fffe0ff */
[----:B-1----:R-:W-:-:S05]  /*22a0*/  IMAD.WIDE.U32 R2, R0, 0x4, R2 ;  /* 0x0000000400027825 */ /* 0x002fca00078e0002 */
[----:B--2---:R-:W-:Y:S04]  /*22b0*/  STG.E desc[UR8][R2.64+0x404070], R128 ;  /* 0x4040708002007986 */ /* 0x004fe8000c101908 */
[----:B------:R-:W-:Y:S04]  /*22c0*/  STG.E desc[UR8][R2.64+0x404074], R129 ;  /* 0x4040748102007986 */ /* 0x000fe8000c101908 */
[----:B------:R-:W-:Y:S04]  /*22d0*/  STG.E desc[UR8][R2.64+0x404078], R130 ;  /* 0x4040788202007986 */ /* 0x000fe8000c101908 */
[----:B------:R-:W-:Y:S04]  /*22e0*/  STG.E desc[UR8][R2.64+0x40407c], R131 ;  /* 0x40407c8302007986 */ /* 0x000fe8000c101908 */
[----:B---3--:R-:W-:Y:S04]  /*22f0*/  STG.E desc[UR8][R2.64], R4 ;  /* 0x0000000402007986 */ /* 0x008fe8000c101908 */
[----:B------:R-:W-:Y:S04]  /*2300*/  STG.E desc[UR8][R2.64+0x4], R5 ;  /* 0x0000040502007986 */ /* 0x000fe8000c101908 */
[----:B------:R-:W-:Y:S04]  /*2310*/  STG.E desc[UR8][R2.64+0x8], R6 ;  /* 0x0000080602007986 */ /* 0x000fe8000c101908 */
[----:B------:R-:W-:Y:S04]  /*2320*/  STG.E desc[UR8][R2.64+0xc], R7 ;  /* 0x00000c0702007986 */ /* 0x000fe8000c101908 */
[----:B----4-:R-:W-:Y:S04]  /*2330*/  STG.E desc[UR8][R2.64+0x10], R8 ;  /* 0x0000100802007986 */ /* 0x010fe8000c101908 */
[----:B------:R-:W-:Y:S04]  /*2340*/  STG.E desc[UR8][R2.64+0x14], R9 ;  /* 0x0000140902007986 */ /* 0x000fe8000c101908 */
[----:B------:R-:W-:Y:S04]  /*2350*/  STG.E desc[UR8][R2.64+0x18], R10 ;  /* 0x0000180a02007986 */ /* 0x000fe8000c101908 */
[----:B------:R-:W-:Y:S04]  /*2360*/  STG.E desc[UR8][R2.64+0x1c], R11 ;  /* 0x00001c0b02007986 */ /* 0x000fe8000c101908 */
[----:B-----5:R-:W-:Y:S04]  /*2370*/  STG.E desc[UR8][R2.64+0x20], R12 ;  /* 0x0000200c02007986 */ /* 0x020fe8000c101908 */
[----:B------:R-:W-:Y:S04]  /*2380*/  STG.E desc[UR8][R2.64+0x24], R13 ;  /* 0x0000240d02007986 */ /* 0x000fe8000c101908 */
        /* <DEDUP_REMOVED lines=113> */
[----:B------:R-:W-:Y:S01]  /*2aa0*/  STG.E desc[UR8][R2.64+0x40406c], R127 ;  /* 0x40406c7f02007986 */ /* 0x000fe2000c101908 */
[----:B------:R-:W-:Y:S05]  /*2ab0*/  EXIT ;  /* 0x000000000000794d */ /* 0x000fea0003800000 */
.L_x_4:
[----:B------:R-:W-:-:S00]  /*2ac0*/  BRA `(.L_x_4) ;  /* 0xfffffffc00fc7947 */ /* 0x000fc0000383ffff */
[----:B------:R-:W-:-:S00]  /*2ad0*/  NOP ;  /* 0x0000000000007918 */ /* 0x000fc00000000000 */
        /* <DEDUP_REMOVED lines=10> */
.L_x_16:


//--------------------- .text.my_kernel_kernel1   --------------------------
	.section	.text.my_kernel_kernel1,"ax",@progbits
	.align	128
        .global         my_kernel_kernel1
        .type           my_kernel_kernel1,@function
        .size           my_kernel_kernel1,(.L_x_15 - my_kernel_kernel1)
        .other          my_kernel_kernel1,@"STO_CUDA_ENTRY STV_DEFAULT"
my_kernel_kernel1:
.text.my_kernel_kernel1:
[----:B------:R-:W-:Y:S08]  /*0000*/  LDC R1, c[0x0][0x37c] ;  /* 0x0000df00ff017b82 */ /* 0x000ff00000000800 */
[----:B------:R-:W0:Y:S01]  /*0010*/  S2UR UR4, SR_CTAID.X ;  /* 0x00000000000479c3 */ /* 0x000e220000002500 */
[----:B------:R-:W1:Y:S01]  /*0020*/  LDCU.64 UR10, c[0x0][0x390] ;  /* 0x00007200ff0a77ac */ /* 0x000e620008000a00 */
[----:B------:R-:W2:Y:S01]  /*0030*/  LDCU.64 UR8, c[0x0][0x388] ;  /* 0x00007100ff0877ac */ /* 0x000ea20008000a00 */
[----:B------:R-:W3:Y:S01]  /*0040*/  LDCU.64 UR12, c[0x0][0x358] ;  /* 0x00006b00ff0c77ac */ /* 0x000ee20008000a00 */
[----:B0-----:R-:W-:-:S04]  /*0050*/  UIMAD.WIDE.U32 UR4, UR4, 0x4, URZ ;  /* 0x00000004040478a5 */ /* 0x001fc8000f8e00ff */
[----:B------:R-:W-:Y:S02]  /*0060*/  ULOP3.LUT UR6, UR4, 0x3ffc, URZ, 0xc0, !UPT ;  /* 0x00003ffc04067892 */ /* 0x000fe4000f8ec0ff */
[----:B--2---:R-:W-:Y:S02]  /*0070*/  UIADD3 UR8, UP0, UPT, UR4, UR8, URZ ;  /* 0x0000000804087290 */ /* 0x004fe4000ff1e0ff */
[----:B-1----:R-:W-:Y:S02]  /*0080*/  UIADD3 UR6, UP1, UPT, UR6, UR10, URZ ;  /* 0x0000000a06067290 */ /* 0x002fe4000ff3e0ff */
[----:B------:R-:W-:Y:S02]  /*0090*/  UIADD3.X UR9, UPT, UPT, UR5, UR9, URZ, UP0, !UPT ;  /* 0x0000000905097290 */ /* 0x000fe400087fe4ff */
[----:B------:R-:W-:Y:S01]  /*00a0*/  UIADD3.X UR7, UPT, UPT, URZ, UR11, URZ, UP1, !UPT ;  /* 0x0000000bff077290 */ /* 0x000fe20008ffe4ff */
[----:B------:R-:W-:Y:S02]  /*00b0*/  IMAD.U32 R4, RZ, RZ, UR8 ;  /* 0x00000008ff047e24 */ /* 0x000fe4000f8e00ff */
[----:B------:R-:W-:-:S02]  /*00c0*/  IMAD.U32 R6, RZ, RZ, UR6 ;  /* 0x00000006ff067e24 */ /* 0x000fc4000f8e00ff */
[----:B------:R-:W-:Y:S01]  /*00d0*/  IMAD.U32 R5, RZ, RZ, UR9 ;  /* 0x00000009ff057e24 */ /* 0x000fe2000f8e00ff */
[----:B------:R-:W-:-:S04]  /*00e0*/  MOV R7, UR7 ;  /* 0x0000000700077c02 */ /* 0x000fc80008000f00 */
[----:B---3--:R-:W2:Y:S04]  /*00f0*/  LDG.E.CONSTANT R2, desc[UR12][R4.64] ;  /* 0x0000000c04027981 */ /* 0x008ea8000c1e9900 */
[----:B------:R-:W2:Y:S01]  /*0100*/  LDG.E.CONSTANT R7, desc[UR12][R6.64] ;  /* 0x0000000c06077981 */ /* 0x000ea2000c1e9900 */
[----:B------:R-:W-:Y:S02]  /*0110*/  IMAD.MOV.U32 R8, RZ, RZ, 0x377460cb ;  /* 0x377460cbff087424 */ /* 0x000fe400078e00ff */
[----:B------:R-:W-:Y:S02]  /*0120*/  IMAD.MOV.U32 R10, RZ, RZ, 0x2f95df0a ;  /* 0x2f95df0aff0a7424 */ /* 0x000fe400078e00ff */
[----:B--2---:R-:W-:-:S04]  /*0130*/  FADD R2, R2, R7 ;  /* 0x0000000702027221 */ /* 0x004fc80000000000 */
[----:B------:R-:W-:-:S05]  /*0140*/  FMUL R0, R2, 0.70710682868957519531 ;  /* 0x3f3504f402007820 */ /* 0x000fca0000400000 */
[----:B------:R-:W-:-:S04]  /*0150*/  FMNMX R0, R0, 4, PT ;  /* 0x4080000000007809 */ /* 0x000fc80003800000 */
[----:B------:R-:W-:-:S05]  /*0160*/  FMNMX R0, R0, -4, !PT ;  /* 0xc080000000007809 */ /* 0x000fca0007800000 */
[----:B------:R-:W-:-:S04]  /*0170*/  FMUL R3, R0, R0 ;  /* 0x0000000000037220 */ /* 0x000fc80000400000 */
[C---:B------:R-:W-:Y:S01]  /*0180*/  FFMA R8, R3.reuse, -R8, -0.0002133740053977817297 ;  /* 0xb95fbd2603087423 */ /* 0x040fe20000000808 */
[----:B------:R-:W-:-:S03]  /*0190*/  FFMA R4, R3, -R10, 2.7706809291316858435e-08 ;  /* 0x32edffeb03047423 */ /* 0x000fc6000000080a */
[C---:B------:R-:W-:Y:S01]  /*01a0*/  FFMA R8, R3.reuse, R8, -0.0016828270163387060165 ;  /* 0xbadc924e03087423 */ /* 0x040fe20000000008 */
[----:B------:R-:W-:-:S03]  /*01b0*/  FFMA R4, R3, R4, -2.1010239379393169656e-06 ;  /* 0xb60cff5103047423 */ /* 0x000fc60000000004 */
[C---:B------:R-:W-:Y:S01]  /*01c0*/  FFMA R8, R3.reuse, R8, -0.0073733287863433361053 ;  /* 0xbbf19bf703087423 */ /* 0x040fe20000000008 */
[----:B------:R-:W-:-:S03]  /*01d0*/  FFMA R4, R3, R4, -5.692505874321796e-05 ;  /* 0xb86ec2d103047423 */ /* 0x000fc60000000004 */
[C---:B------:R-:W-:Y:S01]  /*01e0*/  FFMA R5, R3.reuse, R8, -0.014264740049839019775 ;  /* 0xbc69b6a803057423 */ /* 0x040fe20000000008 */
[----:B------:R-:W-:-:S03]  /*01f0*/  FFMA R4, R3, R4, -0.00073499057907611131668 ;  /* 0xba40ac6203047423 */ /* 0x000fc60000000004 */
[----:B------:R-:W0:Y:S01]  /*0200*/  MUFU.RCP R6, R5 ;  /* 0x0000000500067308 */ /* 0x000e220000001000 */
[----:B------:R-:W-:-:S04]  /*0210*/  FFMA R4, R3, R4, -0.0029545999132096767426 ;  /* 0xbb41a1f603047423 */ /* 0x000fc80000000004 */
[----:B------:R-:W-:-:S04]  /*0220*/  FFMA R3, R3, R4, -0.016096029430627822876 ;  /* 0xbc83dbd203037423 */ /* 0x000fc80000000004 */
[----:B------:R-:W-:-:S04]  /*0230*/  FMUL R0, R0, R3 ;  /* 0x0000000300007220 */ /* 0x000fc80000400000 */
[----:B------:R-:W1:Y:S01]  /*0240*/  FCHK P0, R0, R5 ;  /* 0x0000000500007302 */ /* 0x000e620000000000 */
[----:B0-----:R-:W-:-:S04]  /*0250*/  FFMA R7, -R5, R6, 1 ;  /* 0x3f80000005077423 */ /* 0x001fc80000000106 */
[----:B------:R-:W-:-:S04]  /*0260*/  FFMA R7, R6, R7, R6 ;  /* 0x0000000706077223 */ /* 0x000fc80000000006 */
[----:B------:R-:W-:-:S04]  /*0270*/  FFMA R4, R0, R7, RZ ;  /* 0x0000000700047223 */ /* 0x000fc800000000ff */
[----:B------:R-:W-:-:S04]  /*0280*/  FFMA R3, -R5, R4, R0 ;  /* 0x0000000405037223 */ /* 0x000fc80000000100 */
[----:B------:R-:W-:Y:S01]  /*0290*/  FFMA R3, R7, R3, R4 ;  /* 0x0000000307037223 */ /* 0x000fe20000000004 */
[----:B-1----:R-:W-:Y:S06]  /*02a0*/  @!P0 BRA `(.L_x_5) ;  /* 0x00000000000c8947 */ /* 0x002fec0003800000 */
[----:B------:R-:W-:-:S07]  /*02b0*/  MOV R4, 0x2d0 ;  /* 0x000002d000047802 */ /* 0x000fce0000000f00 */
[----:B------:R-:W-:Y:S05]  /*02c0*/  CALL.REL.NOINC `($__internal_0_$__cuda_sm3x_div_rn_noftz_f32_slowpath) ;  /* 0x00000000002c7944 */ /* 0x000fea0003c00000 */
[----:B------:R-:W-:-:S07]  /*02d0*/  IMAD.MOV.U32 R3, RZ, RZ, R0 ;  /* 0x000000ffff037224 */ /* 0x000fce00078e0000 */
.L_x_5:
[----:B------:R-:W0:Y:S01]  /*02e0*/  LDCU.64 UR6, c[0x0][0x380] ;  /* 0x00007000ff0677ac */ /* 0x000e220008000a00 */
[----:B------:R-:W-:-:S05]  /*02f0*/  HFMA2 R0, -RZ, RZ, 1.75, 0 ;  /* 0x3f000000ff007431 */ /* 0x000fca00000001ff */
[----:B------:R-:W-:-:S04]  /*0300*/  FFMA R3, R3, R0, 0.5 ;  /* 0x3f00000003037423 */ /* 0x000fc80000000000 */
[----:B------:R-:W-:Y:S01]  /*0310*/  FMUL R3, R2, R3 ;  /* 0x0000000302037220 */ /* 0x000fe20000400000 */
[----:B0-----:R-:W-:-:S04]  /*0320*/  UIADD3 UR6, UP0, UPT, UR4, UR6, URZ ;  /* 0x0000000604067290 */ /* 0x001fc8000ff1e0ff */
[----:B------:R-:W-:Y:S02]  /*0330*/  UIADD3.X UR7, UPT, UPT, UR5, UR7, URZ, UP0, !UPT ;  /* 0x0000000705077290 */ /* 0x000fe400087fe4ff */
[----:B------:R-:W-:-:S04]  /*0340*/  IMAD.U32 R4, RZ, RZ, UR6 ;  /* 0x00000006ff047e24 */ /* 0x000fc8000f8e00ff */
[----:B------:R-:W-:-:S05]  /*0350*/  IMAD.U32 R5, RZ, RZ, UR7 ;  /* 0x00000007ff057e24 */ /* 0x000fca000f8e00ff */
[----:B------:R-:W-:Y:S01]  /*0360*/  STG.E desc[UR12][R4.64], R3 ;  /* 0x0000000304007986 */ /* 0x000fe2000c10190c */
[----:B------:R-:W-:Y:S05]  /*0370*/  EXIT ;  /* 0x000000000000794d */ /* 0x000fea0003800000 */
        .weak           $__internal_0_$__cuda_sm3x_div_rn_noftz_f32_slowpath
        .type           $__internal_0_$__cuda_sm3x_div_rn_noftz_f32_slowpath,@function
        .size           $__internal_0_$__cuda_sm3x_div_rn_noftz_f32_slowpath,(.L_x_15 - $__internal_0_$__cuda_sm3x_div_rn_noftz_f32_slowpath)
$__internal_0_$__cuda_sm3x_div_rn_noftz_f32_slowpath:
[----:B------:R-:W-:Y:S01]  /*0380*/  SHF.R.U32.HI R6, RZ, 0x17, R5 ;  /* 0x00000017ff067819 */ /* 0x000fe20000011605 */
[--C-:B------:R-:W-:Y:S01]  /*0390*/  IMAD.MOV.U32 R8, RZ, RZ, R0.reuse ;  /* 0x000000ffff087224 */ /* 0x100fe200078e0000 */
[----:B------:R-:W-:Y:S02]  /*03a0*/  SHF.R.U32.HI R3, RZ, 0x17, R0 ;  /* 0x00000017ff037819 */ /* 0x000fe40000011600 */
[----:B------:R-:W-:Y:S02]  /*03b0*/  LOP3.LUT R7, R6, 0xff, RZ, 0xc0, !PT ;  /* 0x000000ff06077812 */ /* 0x000fe400078ec0ff */
[----:B------:R-:W-:-:S03]  /*03c0*/  LOP3.LUT R6, R3, 0xff, RZ, 0xc0, !PT ;  /* 0x000000ff03067812 */ /* 0x000fc600078ec0ff */
[----:B------:R-:W-:Y:S01]  /*03d0*/  VIADD R11, R7, 0xffffffff ;  /* 0xffffffff070b7836 */ /* 0x000fe20000000000 */
[----:B------:R-:W-:-:S04]  /*03e0*/  IADD3 R10, PT, PT, R6, -0x1, RZ ;  /* 0xffffffff060a7810 */ /* 0x000fc80007ffe0ff */
[----:B------:R-:W-:-:S04]  /*03f0*/  ISETP.GT.U32.AND P0, PT, R11, 0xfd, PT ;  /* 0x000000fd0b00780c */ /* 0x000fc80003f04070 */
[----:B------:R-:W-:-:S13]  /*0400*/  ISETP.GT.U32.OR P0, PT, R10, 0xfd, P0 ;  /* 0x000000fd0a00780c */ /* 0x000fda0000704470 */
[----:B------:R-:W-:Y:S01]  /*0410*/  @!P0 IMAD.MOV.U32 R9, RZ, RZ, RZ ;  /* 0x000000ffff098224 */ /* 0x000fe200078e00ff */
[----:B------:R-:W-:Y:S06]  /*0420*/  @!P0 BRA `(.L_x_6) ;  /* 0x0000000000608947 */ /* 0x000fec0003800000 */
[----:B------:R-:W-:Y:S02]  /*0430*/  FSETP.GTU.FTZ.AND P0, PT, |R0|, +INF , PT ;  /* 0x7f8000000000780b */ /* 0x000fe40003f1c200 */
[----:B------:R-:W-:Y:S02]  /*0440*/  FSETP.GTU.FTZ.AND P1, PT, |R5|, +INF , PT ;  /* 0x7f8000000500780b */ /* 0x000fe40003f3c200 */
[----:B------:R-:W-:Y:S02]  /*0450*/  MOV R3, R5 ;  /* 0x0000000500037202 */ /* 0x000fe40000000f00 */
[----:B------:R-:W-:-:S13]  /*0460*/  PLOP3.LUT P0, PT, P0, P1, PT, 0xf8, 0x8f ;  /* 0x00000000008f781c */ /* 0x000fda0000703f70 */
[----:B------:R-:W-:Y:S05]  /*0470*/  @P0 BRA `(.L_x_7) ;  /* 0x0000000400440947 */ /* 0x000fea0003800000 */
[----:B------:R-:W-:-:S13]  /*0480*/  LOP3.LUT P0, RZ, R5, 0x7fffffff, R8, 0xc8, !PT ;  /* 0x7fffffff05ff7812 */ /* 0x000fda000780c808 */
[----:B------:R-:W-:Y:S05]  /*0490*/  @!P0 BRA `(.L_x_8) ;  /* 0x0000000400348947 */ /* 0x000fea0003800000 */
[C---:B------:R-:W-:Y:S02]  /*04a0*/  FSETP.NEU.FTZ.AND P2, PT, |R0|.reuse, +INF , PT ;  /* 0x7f8000000000780b */ /* 0x040fe40003f5d200 */
[----:B------:R-:W-:Y:S02]  /*04b0*/  FSETP.NEU.FTZ.AND P1, PT, |R3|, +INF , PT ;  /* 0x7f8000000300780b */ /* 0x000fe40003f3d200 */
[----:B------:R-:W-:-:S11]  /*04c0*/  FSETP.NEU.FTZ.AND P0, PT, |R0|, +INF , PT ;  /* 0x7f8000000000780b */ /* 0x000fd60003f1d200 */
[----:B------:R-:W-:Y:S05]  /*04d0*/  @!P1 BRA !P2, `(.L_x_8) ;  /* 0x0000000400249947 */ /* 0x000fea0005000000 */
[----:B------:R-:W-:-:S04]  /*04e0*/  LOP3.LUT P2, RZ, R8, 0x7fffffff, RZ, 0xc0, !PT ;  /* 0x7fffffff08ff7812 */ /* 0x000fc8000784c0ff */
[----:B------:R-:W-:-:S13]  /*04f0*/  PLOP3.LUT P1, PT, P1, P2, PT, 0x2f, 0xf2 ;  /* 0x0000000000f2781c */ /* 0x000fda0000f24577 */
[----:B------:R-:W-:Y:S05]  /*0500*/  @P1 BRA `(.L_x_9) ;  /* 0x0000000400101947 */ /* 0x000fea0003800000 */
[----:B------:R-:W-:-:S04]  /*0510*/  LOP3.LUT P1, RZ, R5, 0x7fffffff, RZ, 0xc0, !PT ;  /* 0x7fffffff05ff7812 */ /* 0x000fc8000782c0ff */
[----:B------:R-:W-:-:S13]  /*0520*/  PLOP3.LUT P0, PT, P0, P1, PT, 0x2f, 0xf2 ;  /* 0x0000000000f2781c */ /* 0x000fda0000702577 */
[----:B------:R-:W-:Y:S05]  /*0530*/  @P0 BRA `(.L_x_10) ;  /* 0x0000000000f80947 */ /* 0x000fea0003800000 */
[----:B------:R-:W-:Y:S02]  /*0540*/  ISETP.GE.AND P0, PT, R10, RZ, PT ;  /* 0x000000ff0a00720c */ /* 0x000fe40003f06270 */
[----:B------:R-:W-:-:S11]  /*0550*/  ISETP.GE.AND P1, PT, R11, RZ, PT ;  /* 0x000000ff0b00720c */ /* 0x000fd60003f26270 */
[----:B------:R-:W-:Y:S02]  /*0560*/  @P0 IMAD.MOV.U32 R9, RZ, RZ, RZ ;  /* 0x000000ffff090224 */ /* 0x000fe400078e00ff */
[----:B------:R-:W-:Y:S01]  /*0570*/  @!P0 FFMA R8, R0, 1.84467440737095516160e+19, RZ ;  /* 0x5f80000000088823 */ /* 0x000fe200000000ff */
[----:B------:R-:W-:Y:S02]  /*0580*/  @!P0 IMAD.MOV.U32 R9, RZ, RZ, -0x40 ;  /* 0xffffffc0ff098424 */ /* 0x000fe400078e00ff */
[----:B------:R-:W-:-:S03]  /*0590*/  @!P1 FFMA R5, R3, 1.84467440737095516160e+19, RZ ;  /* 0x5f80000003059823 */ /* 0x000fc600000000ff */
[----:B------:R-:W-:-:S07]  /*05a0*/  @!P1 IADD3 R9, PT, PT, R9, 0x40, RZ ;  /* 0x0000004009099810 */ /* 0x000fce0007ffe0ff */
.L_x_6:
[----:B------:R-:W-:Y:S01]  /*05b0*/  LEA R0, R7, 0xc0800000, 0x17 ;  /* 0xc080000007007811 */ /* 0x000fe200078eb8ff */
[----:B------:R-:W-:-:S04]  /*05c0*/  VIADD R6, R6, 0xffffff81 ;  /* 0xffffff8106067836 */ /* 0x000fc80000000000 */
[----:B------:R-:W-:Y:S02]  /*05d0*/  IMAD.IADD R5, R5, 0x1, -R0 ;  /* 0x0000000105057824 */ /* 0x000fe400078e0a00 */
[C---:B------:R-:W-:Y:S01]  /*05e0*/  IMAD R0, R6.reuse, -0x800000, R8 ;  /* 0xff80000006007824 */ /* 0x040fe200078e0208 */
[----:B------:R-:W-:Y:S01]  /*05f0*/  IADD3 R6, PT, PT, R6, 0x7f, -R7 ;  /* 0x0000007f06067810 */ /* 0x000fe20007ffe807 */
[----:B------:R-:W0:Y:S01]  /*0600*/  MUFU.RCP R3, R5 ;  /* 0x0000000500037308 */ /* 0x000e220000001000 */
[----:B------:R-:W-:Y:S02]  /*0610*/  FADD.FTZ R11, -R5, -RZ ;  /* 0x800000ff050b7221 */ /* 0x000fe40000010100 */
[----:B------:R-:W-:Y:S02]  /*0620*/  IADD3 R6, PT, PT, R6, R9, RZ ;  /* 0x0000000906067210 */ /* 0x000fe40007ffe0ff */
[----:B0-----:R-:W-:-:S04]  /*0630*/  FFMA R10, R3, R11, 1 ;  /* 0x3f800000030a7423 */ /* 0x001fc8000000000b */
[----:B------:R-:W-:-:S04]  /*0640*/  FFMA R10, R3, R10, R3 ;  /* 0x0000000a030a7223 */ /* 0x000fc80000000003 */
[----:B------:R-:W-:-:S04]  /*0650*/  FFMA R3, R0, R10, RZ ;  /* 0x0000000a00037223 */ /* 0x000fc800000000ff */
[----:B------:R-:W-:-:S04]  /*0660*/  FFMA R8, R11, R3, R0 ;  /* 0x000000030b087223 */ /* 0x000fc80000000000 */
[----:B------:R-:W-:-:S04]  /*0670*/  FFMA R13, R10, R8, R3 ;  /* 0x000000080a0d7223 */ /* 0x000fc80000000003 */
[----:B------:R-:W-:-:S04]  /*0680*/  FFMA R8, R11, R13, R0 ;  /* 0x0000000d0b087223 */ /* 0x000fc80000000000 */
[----:B------:R-:W-:-:S05]  /*0690*/  FFMA R0, R10, R8, R13 ;  /* 0x000000080a007223 */ /* 0x000fca000000000d */
[----:B------:R-:W-:-:S04]  /*06a0*/  SHF.R.U32.HI R3, RZ, 0x17, R0 ;  /* 0x00000017ff037819 */ /* 0x000fc80000011600 */
[----:B------:R-:W-:-:S05]  /*06b0*/  LOP3.LUT R3, R3, 0xff, RZ, 0xc0, !PT ;  /* 0x000000ff03037812 */ /* 0x000fca00078ec0ff */
[----:B------:R-:W-:-:S04]  /*06c0*/  IMAD.IADD R7, R3, 0x1, R6 ;  /* 0x0000000103077824 */ /* 0x000fc800078e0206 */
[----:B------:R-:W-:-:S05]  /*06d0*/  VIADD R3, R7, 0xffffffff ;  /* 0xffffffff07037836 */ /* 0x000fca0000000000 */
[----:B------:R-:W-:-:S13]  /*06e0*/  ISETP.GE.U32.AND P0, PT, R3, 0xfe, PT ;  /* 0x000000fe0300780c */ /* 0x000fda0003f06070 */
[----:B------:R-:W-:Y:S05]  /*06f0*/  @!P0 BRA `(.L_x_11) ;  /* 0x0000000000808947 */ /* 0x000fea0003800000 */
[----:B------:R-:W-:-:S13]  /*0700*/  ISETP.GT.AND P0, PT, R7, 0xfe, PT ;  /* 0x000000fe0700780c */ /* 0x000fda0003f04270 */
[----:B------:R-:W-:Y:S05]  /*0710*/  @P0 BRA `(.L_x_12) ;  /* 0x00000000006c0947 */ /* 0x000fea0003800000 */
[----:B------:R-:W-:-:S13]  /*0720*/  ISETP.GE.AND P0, PT, R7, 0x1, PT ;  /* 0x000000010700780c */ /* 0x000fda0003f06270 */
[----:B------:R-:W-:Y:S05]  /*0730*/  @P0 BRA `(.L_x_13) ;  /* 0x0000000000980947 */ /* 0x000fea0003800000 */
[----:B------:R-:W-:Y:S02]  /*0740*/  ISETP.GE.AND P0, PT, R7, -0x18, PT ;  /* 0xffffffe80700780c */ /* 0x000fe40003f06270 */
[----:B------:R-:W-:-:S11]  /*0750*/  LOP3.LUT R0, R0, 0x80000000, RZ, 0xc0, !PT ;  /* 0x8000000000007812 */ /* 0x000fd600078ec0ff */
[----:B------:R-:W-:Y:S05]  /*0760*/  @!P0 BRA `(.L_x_13) ;  /* 0x00000000008c8947 */ /* 0x000fea0003800000 */
[CCC-:B------:R-:W-:Y:S01]  /*0770*/  FFMA.RZ R3, R10.reuse, R8.reuse, R13.reuse ;  /* 0x000000080a037223 */ /* 0x1c0fe2000000c00d */
[CCC-:B------:R-:W-:Y:S01]  /*0780*/  FFMA.RM R6, R10.reuse, R8.reuse, R13.reuse ;  /* 0x000000080a067223 */ /* 0x1c0fe2000000400d */
[C---:B------:R-:W-:Y:S02]  /*0790*/  ISETP.NE.AND P2, PT, R7.reuse, RZ, PT ;  /* 0x000000ff0700720c */ /* 0x040fe40003f45270 */
[----:B------:R-:W-:Y:S02]  /*07a0*/  ISETP.NE.AND P1, PT, R7, RZ, PT ;  /* 0x000000ff0700720c */ /* 0x000fe40003f25270 */
[----:B------:R-:W-:Y:S01]  /*07b0*/  LOP3.LUT R5, R3, 0x7fffff, RZ, 0xc0, !PT ;  /* 0x007fffff03057812 */ /* 0x000fe200078ec0ff */
[----:B------:R-:W-:Y:S01]  /*07c0*/  FFMA.RP R3, R10, R8, R13 ;  /* 0x000000080a037223 */ /* 0x000fe2000000800d */
[----:B------:R-:W-:Y:S01]  /*07d0*/  IADD3 R8, PT, PT, R7, 0x20, RZ ;  /* 0x0000002007087810 */ /* 0x000fe20007ffe0ff */
[----:B------:R-:W-:Y:S01]  /*07e0*/  IMAD.MOV R7, RZ, RZ, -R7 ;  /* 0x000000ffff077224 */ /* 0x000fe200078e0a07 */
[----:B------:R-:W-:-:S02]  /*07f0*/  LOP3.LUT R5, R5, 0x800000, RZ, 0xfc, !PT ;  /* 0x0080000005057812 */ /* 0x000fc400078efcff */
[----:B------:R-:W-:Y:S02]  /*0800*/  FSETP.NEU.FTZ.AND P0, PT, R3, R6, PT ;  /* 0x000000060300720b */ /* 0x000fe40003f1d000 */
[----:B------:R-:W-:Y:S02]  /*0810*/  SHF.L.U32 R8, R5, R8, RZ ;  /* 0x0000000805087219 */ /* 0x000fe400000006ff */
[----:B------:R-:W-:Y:S02]  /*0820*/  SEL R6, R7, RZ, P2 ;  /* 0x000000ff07067207 */ /* 0x000fe40001000000 */
[----:B------:R-:W-:Y:S02]  /*0830*/  ISETP.NE.AND P1, PT, R8, RZ, P1 ;  /* 0x000000ff0800720c */ /* 0x000fe40000f25270 */
[----:B------:R-:W-:Y:S02]  /*0840*/  SHF.R.U32.HI R6, RZ, R6, R5 ;  /* 0x00000006ff067219 */ /* 0x000fe40000011605 */
[----:B------:R-:W-:-:S02]  /*0850*/  PLOP3.LUT P0, PT, P0, P1, PT, 0xf8, 0x8f ;  /* 0x00000000008f781c */ /* 0x000fc40000703f70 */
[----:B------:R-:W-:Y:S02]  /*0860*/  SHF.R.U32.HI R8, RZ, 0x1, R6 ;  /* 0x00000001ff087819 */ /* 0x000fe40000011606 */
[----:B------:R-:W-:-:S04]  /*0870*/  SEL R3, RZ, 0x1, !P0 ;  /* 0x00000001ff037807 */ /* 0x000fc80004000000 */
[----:B------:R-:W-:-:S04]  /*0880*/  LOP3.LUT R3, R3, 0x1, R8, 0xf8, !PT ;  /* 0x0000000103037812 */ /* 0x000fc800078ef808 */
[----:B------:R-:W-:-:S05]  /*0890*/  LOP3.LUT R3, R3, R6, RZ, 0xc0, !PT ;  /* 0x0000000603037212 */ /* 0x000fca00078ec0ff */
[----:B------:R-:W-:-:S05]  /*08a0*/  IMAD.IADD R3, R8, 0x1, R3 ;  /* 0x0000000108037824 */ /* 0x000fca00078e0203 */
[----:B------:R-:W-:Y:S01]  /*08b0*/  LOP3.LUT R0, R3, R0, RZ, 0xfc, !PT ;  /* 0x0000000003007212 */ /* 0x000fe200078efcff */
[----:B------:R-:W-:Y:S06]  /*08c0*/  BRA `(.L_x_13) ;  /* 0x0000000000347947 */ /* 0x000fec0003800000 */
.L_x_12:
[----:B------:R-:W-:-:S04]  /*08d0*/  LOP3.LUT R0, R0, 0x80000000, RZ, 0xc0, !PT ;  /* 0x8000000000007812 */ /* 0x000fc800078ec0ff */
[----:B------:R-:W-:Y:S01]  /*08e0*/  LOP3.LUT R0, R0, 0x7f800000, RZ, 0xfc, !PT ;  /* 0x7f80000000007812 */ /* 0x000fe200078efcff */
[----:B------:R-:W-:Y:S06]  /*08f0*/  BRA `(.L_x_13) ;  /* 0x0000000000287947 */ /* 0x000fec0003800000 */
.L_x_11:
[----:B------:R-:W-:Y:S01]  /*0900*/  LEA R0, R6, R0, 0x17 ;  /* 0x0000000006007211 */ /* 0x000fe200078eb8ff */
[----:B------:R-:W-:Y:S06]  /*0910*/  BRA `(.L_x_13) ;  /* 0x0000000000207947 */ /* 0x000fec0003800000 */
.L_x_10:
[----:B------:R-:W-:-:S04]  /*0920*/  LOP3.LUT R0, R5, 0x80000000, R8, 0x48, !PT ;  /* 0x8000000005007812 */ /* 0x000fc800078e4808 */
[----:B------:R-:W-:Y:S01]  /*0930*/  LOP3.LUT R0, R0, 0x7f800000, RZ, 0xfc, !PT ;  /* 0x7f80000000007812 */ /* 0x000fe200078efcff */
[----:B------:R-:W-:Y:S06]  /*0940*/  BRA `(.L_x_13) ;  /* 0x0000000000147947 */ /* 0x000fec0003800000 */
.L_x_9:
[----:B------:R-:W-:Y:S01]  /*0950*/  LOP3.LUT R0, R5, 0x80000000, R8, 0x48, !PT ;  /* 0x8000000005007812 */ /* 0x000fe200078e4808 */
[----:B------:R-:W-:Y:S06]  /*0960*/  BRA `(.L_x_13) ;  /* 0x00000000000c7947 */ /* 0x000fec0003800000 */
.L_x_8:
[----:B------:R-:W0:Y:S01]  /*0970*/  MUFU.RSQ R0, -QNAN ;  /* 0xffc0000000007908 */ /* 0x000e220000001400 */
[----:B------:R-:W-:Y:S05]  /*0980*/  BRA `(.L_x_13) ;  /* 0x0000000000047947 */ /* 0x000fea0003800000 */
.L_x_7:
[----:B------:R-:W-:-:S07]  /*0990*/  FADD.FTZ R0, R0, R3 ;  /* 0x0000000300007221 */ /* 0x000fce0000010000 */
.L_x_13:
[----:B------:R-:W-:-:S04]  /*09a0*/  IMAD.MOV.U32 R5, RZ, RZ, 0x0 ;  /* 0x00000000ff057424 */ /* 0x000fc800078e00ff */
[----:B0-----:R-:W-:Y:S05]  /*09b0*/  RET.REL.NODEC R4 `(my_kernel_kernel1) ;  /* 0xfffffff404907950 */ /* 0x001fea0003c3ffff */
.L_x_14:
        /* <DEDUP_REMOVED lines=12> */
.L_x_15:


//--------------------- .nv.shared.my_kernel_kernel0 --------------------------
	.section	.nv.shared.my_kernel_kernel0,"aw",@nobits
	.sectionflags	@""
	.align	4
.nv.shared.my_kernel_kernel0:
	.zero		37888


//--------------------- .nv.shared.reserved.0     --------------------------
	.section	.nv.shared.reserved.0,"aw",@nobits
	.weak		__nv_reservedSMEM_offset_0_alias
	.size		__nv_reservedSMEM_offset_0_alias, 0, 64
	.other		__nv_reservedSMEM_offset_0_alias,@"STO_CUDA_RESERVED_SHARED STV_DEFAULT"
__nv_reservedSMEM_offset_0_alias:
	.zero		0
	.zero		64


//--------------------- .nv.constant0.my_kernel_kernel0 --------------------------
	.section	.nv.constant0.my_kernel_kernel0,"a",@progbits
	.sectionflags	@""
	.align	4
.nv.constant0.my_kernel_kernel0:
	.zero		920


//--------------------- .nv.constant0.my_kernel_kernel1 --------------------------
	.section	.nv.constant0.my_kernel_kernel1,"a",@progbits
	.sectionflags	@""
	.align	4
.nv.constant0.my_kernel_kernel1:
	.zero		920


//--------------------- SYMBOLS --------------------------

	.type		.nv.reservedSmem.offset0,@object
	.size		.nv.reservedSmem.offset0,0x4
	.type		.nv.reservedSmem.cap,@object
	.size		.nv.reservedSmem.cap,0x4
